// auto-generated by cutlass_sweep.gemm — config: {"arch": "sm_90", "cluster_m": 2, "cluster_n": 2, "dtype": "bf16", "dtype_b": "bf16", "layout": "nt", "stages": 0, "tile_k": 32, "tile_m": 128, "tile_n": 256}
#include "cutlass/cutlass.h"
#include "cutlass/gemm/collective/collective_builder.hpp"
#include "cutlass/gemm/device/gemm_universal_adapter.h"
#include "cutlass/gemm/kernel/gemm_universal.hpp"
#include "cutlass/epilogue/collective/collective_builder.hpp"

using ElemA = cutlass::bfloat16_t;
using ElemB = cutlass::bfloat16_t;
using ElemCD = cutlass::bfloat16_t;
using Acc  = float;
using TileShape    = cute::Shape<cute::_128, cute::_256, cute::_32>;
using ClusterShape = cute::Shape<cute::_2, cute::_2, cute::_1>;

using CollectiveEpilogue = typename cutlass::epilogue::collective::CollectiveBuilder<
    cutlass::arch::Sm90, cutlass::arch::OpClassTensorOp,
    TileShape, ClusterShape,
    cutlass::epilogue::collective::EpilogueTileAuto,
    Acc, Acc,
    ElemCD, cutlass::layout::RowMajor, 128 / cutlass::sizeof_bits<ElemCD>::value,
    ElemCD, cutlass::layout::RowMajor, 128 / cutlass::sizeof_bits<ElemCD>::value,
    cutlass::epilogue::collective::EpilogueScheduleAuto
  >::CollectiveOp;

using CollectiveMainloop = typename cutlass::gemm::collective::CollectiveBuilder<
    cutlass::arch::Sm90, cutlass::arch::OpClassTensorOp,
    ElemA, cutlass::layout::RowMajor, 128 / cutlass::sizeof_bits<ElemA>::value,
    ElemB, cutlass::layout::ColumnMajor, 128 / cutlass::sizeof_bits<ElemB>::value,
    Acc,
    TileShape, ClusterShape,
    cutlass::gemm::collective::StageCountAutoCarveout<static_cast<int>(sizeof(typename CollectiveEpilogue::SharedStorage))>,
    cutlass::gemm::collective::KernelScheduleAuto
  >::CollectiveOp;

using GemmKernel = cutlass::gemm::kernel::GemmUniversal<
    cute::Shape<int,int,int,int>,
    CollectiveMainloop,
    CollectiveEpilogue
>;
using Gemm = cutlass::gemm::device::GemmUniversalAdapter<GemmKernel>;

// Force the device kernel symbol into the cubin without needing a host main.
auto* _anchor = &cutlass::device_kernel<GemmKernel>;


// ===== COMPILED SASS (sm_90a) =====

	.target	sm_90a

	.elftype	@"ET_EXEC"


//--------------------- .note.nv.tkinfo           --------------------------
	.section	.note.nv.tkinfo,"",@"SHT_NOTE"
	.sectionflags	@"SHF_NOTE_NV_TKINFO"
	.tkinfo
        /*0018*/ 	.word	0x00000002
        /*0030*/ 	.string	""
        /*0030*/ 	.string	"ptxas"
        /*0030*/ 	.string	"Cuda compilation tools, release 13.0, V13.0.88"
        /*0030*/ 	.string	"Build cuda_13.0.r13.0/compiler.36424714_0"
        /*0030*/ 	.string	"-arch sm_90a -m 64 "



//--------------------- .note.nv.cuinfo           --------------------------
	.section	.note.nv.cuinfo,"",@"SHT_NOTE"
	.sectionflags	@"SHF_NOTE_NV_CUINFO"
        /*0018*/ 	.short	0x0002
        /*001a*/ 	.short	0x005a
        /*001c*/ 	.short	0x0082
	.zero		2


//--------------------- .nv.info                  --------------------------
	.section	.nv.info,"",@"SHT_CUDA_INFO"
	.align	4


	//----- nvinfo : EIATTR_REGCOUNT
	.align		4
        /*0000*/ 	.byte	0x04, 0x2f
        /*0002*/ 	.short	(.L_15 - .L_14)
	.align		4
.L_14:
        /*0004*/ 	.word	index@(_ZN7cutlass13device_kernelINS_4gemm6kernel13GemmUniversalIN4cute5tupleIJiiiiEEENS1_10collective13CollectiveMmaINS1_34MainloopSm90TmaGmmaWarpSpecializedILi9ENS5_IJNS4_1CILi2EEESB_NSA_ILi1EEEEEENS1_35KernelTmaWarpSpecializedCooperativeEEENS5_IJNSA_ILi128EEENSA_ILi256EEENSA_ILi32EEEEEENS_10bfloat16_tENS5_IJlSC_lEEESK_SL_NS4_8TiledMMAINS4_8MMA_AtomIJNS4_4SM904GMMA28MMA_64x256x16_F32BF16BF16_SSILNSP_5MajorE0ELSR_0ELNSP_7ScaleInE1ELSS_1EEEEEENS4_6LayoutINS5_IJSB_SC_SC_EEENS5_IJSC_NSA_ILi0EEESX_EEEEENS5_IJNS4_10UnderscoreES10_S10_EEEEENS4_23SM90_TMA_LOAD_MULTICASTENS4_14ComposedLayoutINS4_7SwizzleILi2ELi4ELi3EEENS4_18smem_ptr_flag_bitsILi16EEENSV_INS5_IJNSA_ILi8EEESI_EEENS5_IJSI_SC_EEEEEEEvNS4_8identityES13_S1D_vS1E_EENS_8epilogue10collective6detail29Sm90TmaWarpSpecializedAdapterINS1H_15DefaultEpilogueISK_SL_SL_NS1G_6thread17LinearCombinationISK_Li1EffLNS1L_9ScaleType4KindE0ELNS_15FloatRoundStyleE2ESK_EENS1_15EpilogueDefaultEEEEEvvEEEEvNT_6ParamsE)
        /*0008*/ 	.word	0x000000a8


	//----- nvinfo : EIATTR_FRAME_SIZE
	.align		4
.L_15:
        /*000c*/ 	.byte	0x04, 0x11
        /*000e*/ 	.short	(.L_17 - .L_16)
	.align		4
.L_16:
        /*0010*/ 	.word	index@(_ZN7cutlass13device_kernelINS_4gemm6kernel13GemmUniversalIN4cute5tupleIJiiiiEEENS1_10collective13CollectiveMmaINS1_34MainloopSm90TmaGmmaWarpSpecializedILi9ENS5_IJNS4_1CILi2EEESB_NSA_ILi1EEEEEENS1_35KernelTmaWarpSpecializedCooperativeEEENS5_IJNSA_ILi128EEENSA_ILi256EEENSA_ILi32EEEEEENS_10bfloat16_tENS5_IJlSC_lEEESK_SL_NS4_8TiledMMAINS4_8MMA_AtomIJNS4_4SM904GMMA28MMA_64x256x16_F32BF16BF16_SSILNSP_5MajorE0ELSR_0ELNSP_7ScaleInE1ELSS_1EEEEEENS4_6LayoutINS5_IJSB_SC_SC_EEENS5_IJSC_NSA_ILi0EEESX_EEEEENS5_IJNS4_10UnderscoreES10_S10_EEEEENS4_23SM90_TMA_LOAD_MULTICASTENS4_14ComposedLayoutINS4_7SwizzleILi2ELi4ELi3EEENS4_18smem_ptr_flag_bitsILi16EEENSV_INS5_IJNSA_ILi8EEESI_EEENS5_IJSI_SC_EEEEEEEvNS4_8identityES13_S1D_vS1E_EENS_8epilogue10collective6detail29Sm90TmaWarpSpecializedAdapterINS1H_15DefaultEpilogueISK_SL_SL_NS1G_6thread17LinearCombinationISK_Li1EffLNS1L_9ScaleType4KindE0ELNS_15FloatRoundStyleE2ESK_EENS1_15EpilogueDefaultEEEEEvvEEEEvNT_6ParamsE)
        /*0014*/ 	.word	0x00000000


	//----- nvinfo : EIATTR_MIN_STACK_SIZE
	.align		4
.L_17:
        /*0018*/ 	.byte	0x04, 0x12
        /*001a*/ 	.short	(.L_19 - .L_18)
	.align		4
.L_18:
        /*001c*/ 	.word	index@(_ZN7cutlass13device_kernelINS_4gemm6kernel13GemmUniversalIN4cute5tupleIJiiiiEEENS1_10collective13CollectiveMmaINS1_34MainloopSm90TmaGmmaWarpSpecializedILi9ENS5_IJNS4_1CILi2EEESB_NSA_ILi1EEEEEENS1_35KernelTmaWarpSpecializedCooperativeEEENS5_IJNSA_ILi128EEENSA_ILi256EEENSA_ILi32EEEEEENS_10bfloat16_tENS5_IJlSC_lEEESK_SL_NS4_8TiledMMAINS4_8MMA_AtomIJNS4_4SM904GMMA28MMA_64x256x16_F32BF16BF16_SSILNSP_5MajorE0ELSR_0ELNSP_7ScaleInE1ELSS_1EEEEEENS4_6LayoutINS5_IJSB_SC_SC_EEENS5_IJSC_NSA_ILi0EEESX_EEEEENS5_IJNS4_10UnderscoreES10_S10_EEEEENS4_23SM90_TMA_LOAD_MULTICASTENS4_14ComposedLayoutINS4_7SwizzleILi2ELi4ELi3EEENS4_18smem_ptr_flag_bitsILi16EEENSV_INS5_IJNSA_ILi8EEESI_EEENS5_IJSI_SC_EEEEEEEvNS4_8identityES13_S1D_vS1E_EENS_8epilogue10collective6detail29Sm90TmaWarpSpecializedAdapterINS1H_15DefaultEpilogueISK_SL_SL_NS1G_6thread17LinearCombinationISK_Li1EffLNS1L_9ScaleType4KindE0ELNS_15FloatRoundStyleE2ESK_EENS1_15EpilogueDefaultEEEEEvvEEEEvNT_6ParamsE)
        /*0020*/ 	.word	0x00000000
.L_19:


//--------------------- .nv.compat                --------------------------
	.section	.nv.compat,"",@"SHT_CUDA_COMPAT_INFO"
	.align	4
        /*0000*/ 	.byte	0x02, 0x09, 0x01, 0x00, 0x02, 0x02, 0x04, 0x00, 0x02, 0x05, 0x05, 0x00, 0x03, 0x07, 0x01, 0x01
        /*0010*/ 	.byte	0x02, 0x03, 0x01, 0x00, 0x02, 0x06, 0x01, 0x00, 0x04, 0x0b, 0x08, 0x00, 0x00, 0x00, 0x00, 0x00
        /*0020*/ 	.byte	0x00, 0x00, 0x00, 0x00


//--------------------- .nv.info._ZN7cutlass13device_kernelINS_4gemm6kernel13GemmUniversalIN4cute5tupleIJiiiiEEENS1_10collective13CollectiveMmaINS1_34MainloopSm90TmaGmmaWarpSpecializedILi9ENS5_IJNS4_1CILi2EEESB_NSA_ILi1EEEEEENS1_35KernelTmaWarpSpecializedCooperativeEEENS5_IJNSA_ILi128EEENSA_ILi256EEENSA_ILi32EEEEEENS_10bfloat16_tENS5_IJlSC_lEEESK_SL_NS4_8TiledMMAINS4_8MMA_AtomIJNS4_4SM904GMMA28MMA_64x256x16_F32BF16BF16_SSILNSP_5MajorE0ELSR_0ELNSP_7ScaleInE1ELSS_1EEEEEENS4_6LayoutINS5_IJSB_SC_SC_EEENS5_IJSC_NSA_ILi0EEESX_EEEEENS5_IJNS4_10UnderscoreES10_S10_EEEEENS4_23SM90_TMA_LOAD_MULTICASTENS4_14ComposedLayoutINS4_7SwizzleILi2ELi4ELi3EEENS4_18smem_ptr_flag_bitsILi16EEENSV_INS5_IJNSA_ILi8EEESI_EEENS5_IJSI_SC_EEEEEEEvNS4_8identityES13_S1D_vS1E_EENS_8epilogue10collective6detail29Sm90TmaWarpSpecializedAdapterINS1H_15DefaultEpilogueISK_SL_SL_NS1G_6thread17LinearCombinationISK_Li1EffLNS1L_9ScaleType4KindE0ELNS_15FloatRoundStyleE2ESK_EENS1_15EpilogueDefaultEEEEEvvEEEEvNT_6ParamsE --------------------------
	.section	.nv.info._ZN7cutlass13device_kernelINS_4gemm6kernel13GemmUniversalIN4cute5tupleIJiiiiEEENS1_10collective13CollectiveMmaINS1_34MainloopSm90TmaGmmaWarpSpecializedILi9ENS5_IJNS4_1CILi2EEESB_NSA_ILi1EEEEEENS1_35KernelTmaWarpSpecializedCooperativeEEENS5_IJNSA_ILi128EEENSA_ILi256EEENSA_ILi32EEEEEENS_10bfloat16_tENS5_IJlSC_lEEESK_SL_NS4_8TiledMMAINS4_8MMA_AtomIJNS4_4SM904GMMA28MMA_64x256x16_F32BF16BF16_SSILNSP_5MajorE0ELSR_0ELNSP_7ScaleInE1ELSS_1EEEEEENS4_6LayoutINS5_IJSB_SC_SC_EEENS5_IJSC_NSA_ILi0EEESX_EEEEENS5_IJNS4_10UnderscoreES10_S10_EEEEENS4_23SM90_TMA_LOAD_MULTICASTENS4_14ComposedLayoutINS4_7SwizzleILi2ELi4ELi3EEENS4_18smem_ptr_flag_bitsILi16EEENSV_INS5_IJNSA_ILi8EEESI_EEENS5_IJSI_SC_EEEEEEEvNS4_8identityES13_S1D_vS1E_EENS_8epilogue10collective6detail29Sm90TmaWarpSpecializedAdapterINS1H_15DefaultEpilogueISK_SL_SL_NS1G_6thread17LinearCombinationISK_Li1EffLNS1L_9ScaleType4KindE0ELNS_15FloatRoundStyleE2ESK_EENS1_15EpilogueDefaultEEEEEvvEEEEvNT_6ParamsE,"",@"SHT_CUDA_INFO"
	.sectionflags	@""
	.align	4


	//----- nvinfo : EIATTR_CUDA_API_VERSION
	.align		4
        /*0000*/ 	.byte	0x04, 0x37
        /*0002*/ 	.short	(.L_21 - .L_20)
.L_20:
        /*0004*/ 	.word	0x00000082


	//----- nvinfo : EIATTR_KPARAM_INFO
	.align		4
.L_21:
        /*0008*/ 	.byte	0x04, 0x17
        /*000a*/ 	.short	(.L_23 - .L_22)
.L_22:
        /*000c*/ 	.word	0x00000000
        /*0010*/ 	.short	0x0000
        /*0012*/ 	.short	0x0070
        /*0014*/ 	.byte	0x00, 0xf0, 0x01, 0x10


	//----- nvinfo : EIATTR_SPARSE_MMA_MASK
	.align		4
.L_23:
        /*0018*/ 	.byte	0x03, 0x50
        /*001a*/ 	.short	0x0000


	//----- nvinfo : EIATTR_MAXREG_COUNT
	.align		4
        /*001c*/ 	.byte	0x03, 0x1b
        /*001e*/ 	.short	0x00a8


	//----- nvinfo : EIATTR_NUM_BARRIERS
	.align		4
        /*0020*/ 	.byte	0x02, 0x4c
        /*0022*/ 	.byte	0x01
	.zero		1


	//----- nvinfo : EIATTR_EXTERNS
	.align		4
        /*0024*/ 	.byte	0x04, 0x0f
        /*0026*/ 	.short	(.L_25 - .L_24)


	//   ....[0]....
	.align		4
.L_24:
        /*0028*/ 	.word	index@(__assertfail)


	//----- nvinfo : EIATTR_MERCURY_ISA_VERSION
	.align		4
.L_25:
        /*002c*/ 	.byte	0x03, 0x5f
        /*002e*/ 	.short	0x0101


	//----- nvinfo : EIATTR_INT_WARP_WIDE_INSTR_OFFSETS
	.align		4
        /*0030*/ 	.byte	0x04, 0x31
        /*0032*/ 	.short	(.L_27 - .L_26)


	//   ....[0]....
.L_26:
        /*0034*/ 	.word	0x00000550


	//   ....[1]....
        /*0038*/ 	.word	0x00000580


	//   ....[2]....
        /*003c*/ 	.word	0x00000740


	//----- nvinfo : EIATTR_COOP_GROUP_MASK_REGIDS
	.align		4
.L_27:
        /*0040*/ 	.byte	0x04, 0x29
        /*0042*/ 	.short	(.L_29 - .L_28)


	//   ....[0]....
.L_28:
        /*0044*/ 	.word	0xffffffff


	//   ....[1]....
        /*0048*/ 	.word	0xffffffff


	//   ....[2]....
        /*004c*/ 	.word	0xffffffff


	//   ....[3]....
        /*0050*/ 	.word	0xffffffff


	//   ....[4]....
        /*0054*/ 	.word	0xffffffff


	//   ....[5]....
        /*0058*/ 	.word	0xffffffff


	//----- nvinfo : EIATTR_COOP_GROUP_INSTR_OFFSETS
	.align		4
.L_29:
        /*005c*/ 	.byte	0x04, 0x28
        /*005e*/ 	.short	(.L_31 - .L_30)


	//   ....[0]....
.L_30:
        /*0060*/ 	.word	0x00000060


	//   ....[1]....
        /*0064*/ 	.word	0x00000070


	//   ....[2]....
        /*0068*/ 	.word	0x00000130


	//   ....[3]....
        /*006c*/ 	.word	0x000003a0


	//   ....[4]....
        /*0070*/ 	.word	0x000008c0


	//   ....[5]....
        /*0074*/ 	.word	0x00001310


	//----- nvinfo : EIATTR_REG_RECONFIG
	.align		4
.L_31:
        /*0078*/ 	.byte	0x01, 0x54
	.zero		2


	//----- nvinfo : EIATTR_SYSCALL_OFFSETS
	.align		4
        /*007c*/ 	.byte	0x04, 0x46
        /*007e*/ 	.short	(.L_33 - .L_32)


	//   ....[0]....
.L_32:
        /*0080*/ 	.word	0x000014d0


	//----- nvinfo : EIATTR_MBARRIER_INSTR_OFFSETS
	.align		4
.L_33:
        /*0084*/ 	.byte	0x04, 0x39
        /*0086*/ 	.short	(.L_35 - .L_34)


	//   ....[0]....
.L_34:
        /*0088*/ 	.word	0x00000250
        /*008c*/ 	.word	0x000000ff
        /*0090*/ 	.word	0x00000000
        /*0094*/ 	.short	0x0100
        /*0096*/ 	.byte	0x08
	.zero		1


	//   ....[1]....
        /*0098*/ 	.word	0x00000260
        /*009c*/ 	.word	0x000000ff
        /*00a0*/ 	.word	0x00000048
        /*00a4*/ 	.short	0x0100
        /*00a6*/ 	.byte	0x08
	.zero		1


	//   ....[2]....
        /*00a8*/ 	.word	0x00000270
        /*00ac*/ 	.word	0x000000ff
        /*00b0*/ 	.word	0x00000008
        /*00b4*/ 	.short	0x0100
        /*00b6*/ 	.byte	0x08
	.zero		1


	//   ....[3]....
        /*00b8*/ 	.word	0x00000280
        /*00bc*/ 	.word	0x000000ff
        /*00c0*/ 	.word	0x00000050
        /*00c4*/ 	.short	0x0100
        /*00c6*/ 	.byte	0x08
	.zero		1


	//   ....[4]....
        /*00c8*/ 	.word	0x00000290
        /*00cc*/ 	.word	0x000000ff
        /*00d0*/ 	.word	0x00000010
        /*00d4*/ 	.short	0x0100
        /*00d6*/ 	.byte	0x08
	.zero		1


	//   ....[5]....
        /*00d8*/ 	.word	0x000002a0
        /*00dc*/ 	.word	0x000000ff
        /*00e0*/ 	.word	0x00000058
        /*00e4*/ 	.short	0x0100
        /*00e6*/ 	.byte	0x08
	.zero		1


	//   ....[6]....
        /*00e8*/ 	.word	0x000002b0
        /*00ec*/ 	.word	0x000000ff
        /*00f0*/ 	.word	0x00000018
        /*00f4*/ 	.short	0x0100
        /*00f6*/ 	.byte	0x08
	.zero		1


	//   ....[7]....
        /*00f8*/ 	.word	0x000002c0
        /*00fc*/ 	.word	0x000000ff
        /*0100*/ 	.word	0x00000060
        /*0104*/ 	.short	0x0100
        /*0106*/ 	.byte	0x08
	.zero		1


	//   ....[8]....
        /*0108*/ 	.word	0x000002d0
        /*010c*/ 	.word	0x000000ff
        /*0110*/ 	.word	0x00000020
        /*0114*/ 	.short	0x0100
        /*0116*/ 	.byte	0x08
	.zero		1


	//   ....[9]....
        /*0118*/ 	.word	0x000002e0
        /*011c*/ 	.word	0x000000ff
        /*0120*/ 	.word	0x00000068
        /*0124*/ 	.short	0x0100
        /*0126*/ 	.byte	0x08
	.zero		1


	//   ....[10]....
        /*0128*/ 	.word	0x000002f0
        /*012c*/ 	.word	0x000000ff
        /*0130*/ 	.word	0x00000028
        /*0134*/ 	.short	0x0100
        /*0136*/ 	.byte	0x08
	.zero		1


	//   ....[11]....
        /*0138*/ 	.word	0x00000300
        /*013c*/ 	.word	0x000000ff
        /*0140*/ 	.word	0x00000070
        /*0144*/ 	.short	0x0100
        /*0146*/ 	.byte	0x08
	.zero		1


	//   ....[12]....
        /*0148*/ 	.word	0x00000310
        /*014c*/ 	.word	0x000000ff
        /*0150*/ 	.word	0x00000030
        /*0154*/ 	.short	0x0100
        /*0156*/ 	.byte	0x08
	.zero		1


	//   ....[13]....
        /*0158*/ 	.word	0x00000320
        /*015c*/ 	.word	0x000000ff
        /*0160*/ 	.word	0x00000078
        /*0164*/ 	.short	0x0100
        /*0166*/ 	.byte	0x08
	.zero		1


	//   ....[14]....
        /*0168*/ 	.word	0x00000330
        /*016c*/ 	.word	0x000000ff
        /*0170*/ 	.word	0x00000038
        /*0174*/ 	.short	0x0100
        /*0176*/ 	.byte	0x08
	.zero		1


	//   ....[15]....
        /*0178*/ 	.word	0x00000340
        /*017c*/ 	.word	0x000000ff
        /*0180*/ 	.word	0x00000080
        /*0184*/ 	.short	0x0100
        /*0186*/ 	.byte	0x08
	.zero		1


	//   ....[16]....
        /*0188*/ 	.word	0x00000350
        /*018c*/ 	.word	0x000000ff
        /*0190*/ 	.word	0x00000040
        /*0194*/ 	.short	0x0100
        /*0196*/ 	.byte	0x08
	.zero		1


	//   ....[17]....
        /*0198*/ 	.word	0x00000360
        /*019c*/ 	.word	0x000000ff
        /*01a0*/ 	.word	0x00000088
        /*01a4*/ 	.short	0x0100
        /*01a6*/ 	.byte	0x08
	.zero		1


	//   ....[18]....
        /*01a8*/ 	.word	0x000007c0
        /*01ac*/ 	.word	0x000000ff
        /*01b0*/ 	.word	0x000000a0
        /*01b4*/ 	.short	0x0100
        /*01b6*/ 	.byte	0x06
	.zero		1


	//   ....[19]....
        /*01b8*/ 	.word	0x00000850
        /*01bc*/ 	.word	0x000000ff
        /*01c0*/ 	.word	0x000000a8
        /*01c4*/ 	.short	0x0100
        /*01c6*/ 	.byte	0x06
	.zero		1


	//   ....[20]....
        /*01c8*/ 	.word	0x00001590
        /*01cc*/ 	.word	0x00000003
        /*01d0*/ 	.word	0x00000000
        /*01d4*/ 	.short	0x010a
        /*01d6*/ 	.byte	0x3f
	.zero		1


	//   ....[21]....
        /*01d8*/ 	.word	0x000015d0
        /*01dc*/ 	.word	0x00000003
        /*01e0*/ 	.word	0x00000000
        /*01e4*/ 	.short	0x010a
        /*01e6*/ 	.byte	0x3f
	.zero		1


	//   ....[22]....
        /*01e8*/ 	.word	0x000018b0
        /*01ec*/ 	.word	0x00000005
        /*01f0*/ 	.word	0x00000000
        /*01f4*/ 	.short	0x010a
        /*01f6*/ 	.byte	0x3f
	.zero		1


	//   ....[23]....
        /*01f8*/ 	.word	0x000018f0
        /*01fc*/ 	.word	0x00000005
        /*0200*/ 	.word	0x00000000
        /*0204*/ 	.short	0x010a
        /*0206*/ 	.byte	0x3f
	.zero		1


	//   ....[24]....
        /*0208*/ 	.word	0x00001a60
        /*020c*/ 	.word	0x00000005
        /*0210*/ 	.word	0x00000000
        /*0214*/ 	.short	0x0101
        /*0216*/ 	.byte	0x3f
	.zero		1


	//   ....[25]....
        /*0218*/ 	.word	0x00001c80
        /*021c*/ 	.word	0x00000003
        /*0220*/ 	.word	0x00000000
        /*0224*/ 	.short	0x0101
        /*0226*/ 	.byte	0x3f
	.zero		1


	//   ....[26]....
        /*0228*/ 	.word	0x0000ab40
        /*022c*/ 	.word	0x0000000e
        /*0230*/ 	.word	0x00000048
        /*0234*/ 	.short	0x010a
        /*0236*/ 	.byte	0x3f
	.zero		1


	//   ....[27]....
        /*0238*/ 	.word	0x0000aef0
        /*023c*/ 	.word	0x00000006
        /*0240*/ 	.word	0x000000a8
        /*0244*/ 	.short	0x0101
        /*0246*/ 	.byte	0x3f
	.zero		1


	//   ....[28]....
        /*0248*/ 	.word	0x0000b620
        /*024c*/ 	.word	0x00000007
        /*0250*/ 	.word	0x00000000
        /*0254*/ 	.short	0x010a
        /*0256*/ 	.byte	0x3f
	.zero		1


	//   ....[29]....
        /*0258*/ 	.word	0x0000b6a0
        /*025c*/ 	.word	0x00000009
        /*0260*/ 	.word	0x00000000
        /*0264*/ 	.short	0x010a
        /*0266*/ 	.byte	0x3f
	.zero		1


	//   ....[30]....
        /*0268*/ 	.word	0x0000b730
        /*026c*/ 	.word	0x00000006
        /*0270*/ 	.word	0x00000000
        /*0274*/ 	.short	0x010a
        /*0276*/ 	.byte	0x3f
	.zero		1


	//   ....[31]....
        /*0278*/ 	.word	0x0000b7c0
        /*027c*/ 	.word	0x00000009
        /*0280*/ 	.word	0x00000000
        /*0284*/ 	.short	0x010a
        /*0286*/ 	.byte	0x3f
	.zero		1


	//   ....[32]....
        /*0288*/ 	.word	0x0000b850
        /*028c*/ 	.word	0x00000006
        /*0290*/ 	.word	0x00000000
        /*0294*/ 	.short	0x010a
        /*0296*/ 	.byte	0x3f
	.zero		1


	//   ....[33]....
        /*0298*/ 	.word	0x0000b8e0
        /*029c*/ 	.word	0x00000009
        /*02a0*/ 	.word	0x00000000
        /*02a4*/ 	.short	0x010a
        /*02a6*/ 	.byte	0x3f
	.zero		1


	//   ....[34]....
        /*02a8*/ 	.word	0x0000b970
        /*02ac*/ 	.word	0x00000006
        /*02b0*/ 	.word	0x00000000
        /*02b4*/ 	.short	0x010a
        /*02b6*/ 	.byte	0x3f
	.zero		1


	//   ....[35]....
        /*02b8*/ 	.word	0x0000ba00
        /*02bc*/ 	.word	0x00000009
        /*02c0*/ 	.word	0x00000000
        /*02c4*/ 	.short	0x010a
        /*02c6*/ 	.byte	0x3f
	.zero		1


	//   ....[36]....
        /*02c8*/ 	.word	0x0000ba90
        /*02cc*/ 	.word	0x00000003
        /*02d0*/ 	.word	0x00000000
        /*02d4*/ 	.short	0x010a
        /*02d6*/ 	.byte	0x3f
	.zero		1


	//   ....[37]....
        /*02d8*/ 	.word	0x0000baf0
        /*02dc*/ 	.word	0x00000003
        /*02e0*/ 	.word	0x00000000
        /*02e4*/ 	.short	0x010a
        /*02e6*/ 	.byte	0x3f
	.zero		1


	//   ....[38]....
        /*02e8*/ 	.word	0x0000bb40
        /*02ec*/ 	.word	0x00000005
        /*02f0*/ 	.word	0x00000000
        /*02f4*/ 	.short	0x010a
        /*02f6*/ 	.byte	0x3f
	.zero		1


	//   ....[39]....
        /*02f8*/ 	.word	0x0000bc10
        /*02fc*/ 	.word	0x0000000e
        /*0300*/ 	.word	0x00000048
        /*0304*/ 	.short	0x010a
        /*0306*/ 	.byte	0x3f
	.zero		1


	//   ....[40]....
        /*0308*/ 	.word	0x0000bce0
        /*030c*/ 	.word	0x00000007
        /*0310*/ 	.word	0x00000000
        /*0314*/ 	.short	0x010a
        /*0316*/ 	.byte	0x3f
	.zero		1


	//   ....[41]....
        /*0318*/ 	.word	0x0000bd30
        /*031c*/ 	.word	0x00000009
        /*0320*/ 	.word	0x00000000
        /*0324*/ 	.short	0x010a
        /*0326*/ 	.byte	0x3f
	.zero		1


	//   ....[42]....
        /*0328*/ 	.word	0x0000bd80
        /*032c*/ 	.word	0x00000006
        /*0330*/ 	.word	0x00000000
        /*0334*/ 	.short	0x010a
        /*0336*/ 	.byte	0x3f
	.zero		1


	//   ....[43]....
        /*0338*/ 	.word	0x0000bdd0
        /*033c*/ 	.word	0x00000009
        /*0340*/ 	.word	0x00000000
        /*0344*/ 	.short	0x010a
        /*0346*/ 	.byte	0x3f
	.zero		1


	//   ....[44]....
        /*0348*/ 	.word	0x0000be20
        /*034c*/ 	.word	0x00000006
        /*0350*/ 	.word	0x00000000
        /*0354*/ 	.short	0x010a
        /*0356*/ 	.byte	0x3f
	.zero		1


	//   ....[45]....
        /*0358*/ 	.word	0x0000be70
        /*035c*/ 	.word	0x00000009
        /*0360*/ 	.word	0x00000000
        /*0364*/ 	.short	0x010a
        /*0366*/ 	.byte	0x3f
	.zero		1


	//   ....[46]....
        /*0368*/ 	.word	0x0000bec0
        /*036c*/ 	.word	0x00000006
        /*0370*/ 	.word	0x00000000
        /*0374*/ 	.short	0x010a
        /*0376*/ 	.byte	0x3f
	.zero		1


	//   ....[47]....
        /*0378*/ 	.word	0x0000bf10
        /*037c*/ 	.word	0x00000009
        /*0380*/ 	.word	0x00000000
        /*0384*/ 	.short	0x010a
        /*0386*/ 	.byte	0x3f
	.zero		1


	//----- nvinfo : EIATTR_NUM_MBARRIERS
	.align		4
.L_35:
        /*0388*/ 	.byte	0x03, 0x38
        /*038a*/ 	.short	0x0014


	//----- nvinfo : EIATTR_EXIT_INSTR_OFFSETS
	.align		4
        /*038c*/ 	.byte	0x04, 0x1c
        /*038e*/ 	.short	(.L_37 - .L_36)


	//   ....[0]....
.L_36:
        /*0390*/ 	.word	0x00000a20


	//   ....[1]....
        /*0394*/ 	.word	0x00001240


	//   ....[2]....
        /*0398*/ 	.word	0x0000a180


	//   ....[3]....
        /*039c*/ 	.word	0x0000a6e0


	//   ....[4]....
        /*03a0*/ 	.word	0x0000bae0


	//----- nvinfo : EIATTR_MAX_THREADS
	.align		4
.L_37:
        /*03a4*/ 	.byte	0x04, 0x05
        /*03a6*/ 	.short	(.L_39 - .L_38)
.L_38:
        /*03a8*/ 	.word	0x00000180
        /*03ac*/ 	.word	0x00000001
        /*03b0*/ 	.word	0x00000001


	//----- nvinfo : EIATTR_CRS_STACK_SIZE
	.align		4
.L_39:
        /*03b4*/ 	.byte	0x04, 0x1e
        /*03b6*/ 	.short	(.L_41 - .L_40)
.L_40:
        /*03b8*/ 	.word	0x00000000


	//----- nvinfo : EIATTR_CBANK_PARAM_SIZE
	.align		4
.L_41:
        /*03bc*/ 	.byte	0x03, 0x19
        /*03be*/ 	.short	0x0470


	//----- nvinfo : EIATTR_PARAM_CBANK
	.align		4
        /*03c0*/ 	.byte	0x04, 0x0a
        /*03c2*/ 	.short	(.L_43 - .L_42)
	.align		4
.L_42:
        /*03c4*/ 	.word	index@(.nv.constant0._ZN7cutlass13device_kernelINS_4gemm6kernel13GemmUniversalIN4cute5tupleIJiiiiEEENS1_10collective13CollectiveMmaINS1_34MainloopSm90TmaGmmaWarpSpecializedILi9ENS5_IJNS4_1CILi2EEESB_NSA_ILi1EEEEEENS1_35KernelTmaWarpSpecializedCooperativeEEENS5_IJNSA_ILi128EEENSA_ILi256EEENSA_ILi32EEEEEENS_10bfloat16_tENS5_IJlSC_lEEESK_SL_NS4_8TiledMMAINS4_8MMA_AtomIJNS4_4SM904GMMA28MMA_64x256x16_F32BF16BF16_SSILNSP_5MajorE0ELSR_0ELNSP_7ScaleInE1ELSS_1EEEEEENS4_6LayoutINS5_IJSB_SC_SC_EEENS5_IJSC_NSA_ILi0EEESX_EEEEENS5_IJNS4_10UnderscoreES10_S10_EEEEENS4_23SM90_TMA_LOAD_MULTICASTENS4_14ComposedLayoutINS4_7SwizzleILi2ELi4ELi3EEENS4_18smem_ptr_flag_bitsILi16EEENSV_INS5_IJNSA_ILi8EEESI_EEENS5_IJSI_SC_EEEEEEEvNS4_8identityES13_S1D_vS1E_EENS_8epilogue10collective6detail29Sm90TmaWarpSpecializedAdapterINS1H_15DefaultEpilogueISK_SL_SL_NS1G_6thread17LinearCombinationISK_Li1EffLNS1L_9ScaleType4KindE0ELNS_15FloatRoundStyleE2ESK_EENS1_15EpilogueDefaultEEEEEvvEEEEvNT_6ParamsE)
        /*03c8*/ 	.short	0x0210
        /*03ca*/ 	.short	0x0470


	//----- nvinfo : EIATTR_SW_WAR
	.align		4
.L_43:
        /*03cc*/ 	.byte	0x04, 0x36
        /*03ce*/ 	.short	(.L_45 - .L_44)
.L_44:
        /*03d0*/ 	.word	0x00000008
.L_45:


//--------------------- .nv.callgraph             --------------------------
	.section	.nv.callgraph,"",@"SHT_CUDA_CALLGRAPH"
	.align	4
	.sectionentsize	8
	.align		4
        /*0000*/ 	.word	0x00000000
	.align		4
        /*0004*/ 	.word	0xffffffff
	.align		4
        /*0008*/ 	.word	index@(_ZN7cutlass13device_kernelINS_4gemm6kernel13GemmUniversalIN4cute5tupleIJiiiiEEENS1_10collective13CollectiveMmaINS1_34MainloopSm90TmaGmmaWarpSpecializedILi9ENS5_IJNS4_1CILi2EEESB_NSA_ILi1EEEEEENS1_35KernelTmaWarpSpecializedCooperativeEEENS5_IJNSA_ILi128EEENSA_ILi256EEENSA_ILi32EEEEEENS_10bfloat16_tENS5_IJlSC_lEEESK_SL_NS4_8TiledMMAINS4_8MMA_AtomIJNS4_4SM904GMMA28MMA_64x256x16_F32BF16BF16_SSILNSP_5MajorE0ELSR_0ELNSP_7ScaleInE1ELSS_1EEEEEENS4_6LayoutINS5_IJSB_SC_SC_EEENS5_IJSC_NSA_ILi0EEESX_EEEEENS5_IJNS4_10UnderscoreES10_S10_EEEEENS4_23SM90_TMA_LOAD_MULTICASTENS4_14ComposedLayoutINS4_7SwizzleILi2ELi4ELi3EEENS4_18smem_ptr_flag_bitsILi16EEENSV_INS5_IJNSA_ILi8EEESI_EEENS5_IJSI_SC_EEEEEEEvNS4_8identityES13_S1D_vS1E_EENS_8epilogue10collective6detail29Sm90TmaWarpSpecializedAdapterINS1H_15DefaultEpilogueISK_SL_SL_NS1G_6thread17LinearCombinationISK_Li1EffLNS1L_9ScaleType4KindE0ELNS_15FloatRoundStyleE2ESK_EENS1_15EpilogueDefaultEEEEEvvEEEEvNT_6ParamsE)
	.align		4
        /*000c*/ 	.word	index@(__assertfail)
	.align		4
        /*0010*/ 	.word	0x00000000
	.align		4
        /*0014*/ 	.word	0xfffffffe
	.align		4
        /*0018*/ 	.word	0x00000000
	.align		4
        /*001c*/ 	.word	0xfffffffd
	.align		4
        /*0020*/ 	.word	0x00000000
	.align		4
        /*0024*/ 	.word	0xfffffffc


//--------------------- .nv.constant4             --------------------------
	.section	.nv.constant4,"a",@progbits
	.align	8
	.align		8
.nv.constant4:
        /*0000*/ 	.dword	__assertfail
	.align		8
        /*0008*/ 	.dword	__unnamed_1
	.align		8
        /*0010*/ 	.dword	_ZN40_INTERNAL_3f6621fe_4_k_cu_9da36876_290674cuda3std3__45__cpo5beginE
	.align		8
        /*0018*/ 	.dword	_ZN40_INTERNAL_3f6621fe_4_k_cu_9da36876_290674cuda3std3__45__cpo3endE
	.align		8
        /*0020*/ 	.dword	_ZN40_INTERNAL_3f6621fe_4_k_cu_9da36876_290674cuda3std3__45__cpo6cbeginE
	.align		8
        /*0028*/ 	.dword	_ZN40_INTERNAL_3f6621fe_4_k_cu_9da36876_290674cuda3std3__45__cpo4cendE
	.align		8
        /*0030*/ 	.dword	_ZN40_INTERNAL_3f6621fe_4_k_cu_9da36876_290674cuda3std3__442_GLOBAL__N__3f6621fe_4_k_cu_9da36876_290676ignoreE
	.align		8
        /*0038*/ 	.dword	_ZN40_INTERNAL_3f6621fe_4_k_cu_9da36876_290674cuda3std3__419piecewise_constructE
	.align		8
        /*0040*/ 	.dword	_ZN40_INTERNAL_3f6621fe_4_k_cu_9da36876_290674cuda3std3__48in_placeE
	.align		8
        /*0048*/ 	.dword	_ZN40_INTERNAL_3f6621fe_4_k_cu_9da36876_290674cuda3std6ranges3__45__cpo4swapE
	.align		8
        /*0050*/ 	.dword	_ZN40_INTERNAL_3f6621fe_4_k_cu_9da36876_290674cuda3std6ranges3__45__cpo9iter_moveE
	.align		8
        /*0058*/ 	.dword	_ZN40_INTERNAL_3f6621fe_4_k_cu_9da36876_290674cute7productE
	.align		8
        /*0060*/ 	.dword	_ZN40_INTERNAL_3f6621fe_4_k_cu_9da36876_290674cute1_E
	.align		8
        /*0068*/ 	.dword	$str$22
	.align		8
        /*0070*/ 	.dword	$str$23


//--------------------- .text._ZN7cutlass13device_kernelINS_4gemm6kernel13GemmUniversalIN4cute5tupleIJiiiiEEENS1_10collective13CollectiveMmaINS1_34MainloopSm90TmaGmmaWarpSpecializedILi9ENS5_IJNS4_1CILi2EEESB_NSA_ILi1EEEEEENS1_35KernelTmaWarpSpecializedCooperativeEEENS5_IJNSA_ILi128EEENSA_ILi256EEENSA_ILi32EEEEEENS_10bfloat16_tENS5_IJlSC_lEEESK_SL_NS4_8TiledMMAINS4_8MMA_AtomIJNS4_4SM904GMMA28MMA_64x256x16_F32BF16BF16_SSILNSP_5MajorE0ELSR_0ELNSP_7ScaleInE1ELSS_1EEEEEENS4_6LayoutINS5_IJSB_SC_SC_EEENS5_IJSC_NSA_ILi0EEESX_EEEEENS5_IJNS4_10UnderscoreES10_S10_EEEEENS4_23SM90_TMA_LOAD_MULTICASTENS4_14ComposedLayoutINS4_7SwizzleILi2ELi4ELi3EEENS4_18smem_ptr_flag_bitsILi16EEENSV_INS5_IJNSA_ILi8EEESI_EEENS5_IJSI_SC_EEEEEEEvNS4_8identityES13_S1D_vS1E_EENS_8epilogue10collective6detail29Sm90TmaWarpSpecializedAdapterINS1H_15DefaultEpilogueISK_SL_SL_NS1G_6thread17LinearCombinationISK_Li1EffLNS1L_9ScaleType4KindE0ELNS_15FloatRoundStyleE2ESK_EENS1_15EpilogueDefaultEEEEEvvEEEEvNT_6ParamsE --------------------------
	.section	.text._ZN7cutlass13device_kernelINS_4gemm6kernel13GemmUniversalIN4cute5tupleIJiiiiEEENS1_10collective13CollectiveMmaINS1_34MainloopSm90TmaGmmaWarpSpecializedILi9ENS5_IJNS4_1CILi2EEESB_NSA_ILi1EEEEEENS1_35KernelTmaWarpSpecializedCooperativeEEENS5_IJNSA_ILi128EEENSA_ILi256EEENSA_ILi32EEEEEENS_10bfloat16_tENS5_IJlSC_lEEESK_SL_NS4_8TiledMMAINS4_8MMA_AtomIJNS4_4SM904GMMA28MMA_64x256x16_F32BF16BF16_SSILNSP_5MajorE0ELSR_0ELNSP_7ScaleInE1ELSS_1EEEEEENS4_6LayoutINS5_IJSB_SC_SC_EEENS5_IJSC_NSA_ILi0EEESX_EEEEENS5_IJNS4_10UnderscoreES10_S10_EEEEENS4_23SM90_TMA_LOAD_MULTICASTENS4_14ComposedLayoutINS4_7SwizzleILi2ELi4ELi3EEENS4_18smem_ptr_flag_bitsILi16EEENSV_INS5_IJNSA_ILi8EEESI_EEENS5_IJSI_SC_EEEEEEEvNS4_8identityES13_S1D_vS1E_EENS_8epilogue10collective6detail29Sm90TmaWarpSpecializedAdapterINS1H_15DefaultEpilogueISK_SL_SL_NS1G_6thread17LinearCombinationISK_Li1EffLNS1L_9ScaleType4KindE0ELNS_15FloatRoundStyleE2ESK_EENS1_15EpilogueDefaultEEEEEvvEEEEvNT_6ParamsE,"ax",@progbits
	.align	128
.text._ZN7cutlass13device_kernelINS_4gemm6kernel13GemmUniversalIN4cute5tupleIJiiiiEEENS1_10collective13CollectiveMmaINS1_34MainloopSm90TmaGmmaWarpSpecializedILi9ENS5_IJNS4_1CILi2EEESB_NSA_ILi1EEEEEENS1_35KernelTmaWarpSpecializedCooperativeEEENS5_IJNSA_ILi128EEENSA_ILi256EEENSA_ILi32EEEEEENS_10bfloat16_tENS5_IJlSC_lEEESK_SL_NS4_8TiledMMAINS4_8MMA_AtomIJNS4_4SM904GMMA28MMA_64x256x16_F32BF16BF16_SSILNSP_5MajorE0ELSR_0ELNSP_7ScaleInE1ELSS_1EEEEEENS4_6LayoutINS5_IJSB_SC_SC_EEENS5_IJSC_NSA_ILi0EEESX_EEEEENS5_IJNS4_10UnderscoreES10_S10_EEEEENS4_23SM90_TMA_LOAD_MULTICASTENS4_14ComposedLayoutINS4_7SwizzleILi2ELi4ELi3EEENS4_18smem_ptr_flag_bitsILi16EEENSV_INS5_IJNSA_ILi8EEESI_EEENS5_IJSI_SC_EEEEEEEvNS4_8identityES13_S1D_vS1E_EENS_8epilogue10collective6detail29Sm90TmaWarpSpecializedAdapterINS1H_15DefaultEpilogueISK_SL_SL_NS1G_6thread17LinearCombinationISK_Li1EffLNS1L_9ScaleType4KindE0ELNS_15FloatRoundStyleE2ESK_EENS1_15EpilogueDefaultEEEEEvvEEEEvNT_6ParamsE:
        .type           _ZN7cutlass13device_kernelINS_4gemm6kernel13GemmUniversalIN4cute5tupleIJiiiiEEENS1_10collective13CollectiveMmaINS1_34MainloopSm90TmaGmmaWarpSpecializedILi9ENS5_IJNS4_1CILi2EEESB_NSA_ILi1EEEEEENS1_35KernelTmaWarpSpecializedCooperativeEEENS5_IJNSA_ILi128EEENSA_ILi256EEENSA_ILi32EEEEEENS_10bfloat16_tENS5_IJlSC_lEEESK_SL_NS4_8TiledMMAINS4_8MMA_AtomIJNS4_4SM904GMMA28MMA_64x256x16_F32BF16BF16_SSILNSP_5MajorE0ELSR_0ELNSP_7ScaleInE1ELSS_1EEEEEENS4_6LayoutINS5_IJSB_SC_SC_EEENS5_IJSC_NSA_ILi0EEESX_EEEEENS5_IJNS4_10UnderscoreES10_S10_EEEEENS4_23SM90_TMA_LOAD_MULTICASTENS4_14ComposedLayoutINS4_7SwizzleILi2ELi4ELi3EEENS4_18smem_ptr_flag_bitsILi16EEENSV_INS5_IJNSA_ILi8EEESI_EEENS5_IJSI_SC_EEEEEEEvNS4_8identityES13_S1D_vS1E_EENS_8epilogue10collective6detail29Sm90TmaWarpSpecializedAdapterINS1H_15DefaultEpilogueISK_SL_SL_NS1G_6thread17LinearCombinationISK_Li1EffLNS1L_9ScaleType4KindE0ELNS_15FloatRoundStyleE2ESK_EENS1_15EpilogueDefaultEEEEEvvEEEEvNT_6ParamsE,@function
        .size           _ZN7cutlass13device_kernelINS_4gemm6kernel13GemmUniversalIN4cute5tupleIJiiiiEEENS1_10collective13CollectiveMmaINS1_34MainloopSm90TmaGmmaWarpSpecializedILi9ENS5_IJNS4_1CILi2EEESB_NSA_ILi1EEEEEENS1_35KernelTmaWarpSpecializedCooperativeEEENS5_IJNSA_ILi128EEENSA_ILi256EEENSA_ILi32EEEEEENS_10bfloat16_tENS5_IJlSC_lEEESK_SL_NS4_8TiledMMAINS4_8MMA_AtomIJNS4_4SM904GMMA28MMA_64x256x16_F32BF16BF16_SSILNSP_5MajorE0ELSR_0ELNSP_7ScaleInE1ELSS_1EEEEEENS4_6LayoutINS5_IJSB_SC_SC_EEENS5_IJSC_NSA_ILi0EEESX_EEEEENS5_IJNS4_10UnderscoreES10_S10_EEEEENS4_23SM90_TMA_LOAD_MULTICASTENS4_14ComposedLayoutINS4_7SwizzleILi2ELi4ELi3EEENS4_18smem_ptr_flag_bitsILi16EEENSV_INS5_IJNSA_ILi8EEESI_EEENS5_IJSI_SC_EEEEEEEvNS4_8identityES13_S1D_vS1E_EENS_8epilogue10collective6detail29Sm90TmaWarpSpecializedAdapterINS1H_15DefaultEpilogueISK_SL_SL_NS1G_6thread17LinearCombinationISK_Li1EffLNS1L_9ScaleType4KindE0ELNS_15FloatRoundStyleE2ESK_EENS1_15EpilogueDefaultEEEEEvvEEEEvNT_6ParamsE,(.L_x_338 - _ZN7cutlass13device_kernelINS_4gemm6kernel13GemmUniversalIN4cute5tupleIJiiiiEEENS1_10collective13CollectiveMmaINS1_34MainloopSm90TmaGmmaWarpSpecializedILi9ENS5_IJNS4_1CILi2EEESB_NSA_ILi1EEEEEENS1_35KernelTmaWarpSpecializedCooperativeEEENS5_IJNSA_ILi128EEENSA_ILi256EEENSA_ILi32EEEEEENS_10bfloat16_tENS5_IJlSC_lEEESK_SL_NS4_8TiledMMAINS4_8MMA_AtomIJNS4_4SM904GMMA28MMA_64x256x16_F32BF16BF16_SSILNSP_5MajorE0ELSR_0ELNSP_7ScaleInE1ELSS_1EEEEEENS4_6LayoutINS5_IJSB_SC_SC_EEENS5_IJSC_NSA_ILi0EEESX_EEEEENS5_IJNS4_10UnderscoreES10_S10_EEEEENS4_23SM90_TMA_LOAD_MULTICASTENS4_14ComposedLayoutINS4_7SwizzleILi2ELi4ELi3EEENS4_18smem_ptr_flag_bitsILi16EEENSV_INS5_IJNSA_ILi8EEESI_EEENS5_IJSI_SC_EEEEEEEvNS4_8identityES13_S1D_vS1E_EENS_8epilogue10collective6detail29Sm90TmaWarpSpecializedAdapterINS1H_15DefaultEpilogueISK_SL_SL_NS1G_6thread17LinearCombinationISK_Li1EffLNS1L_9ScaleType4KindE0ELNS_15FloatRoundStyleE2ESK_EENS1_15EpilogueDefaultEEEEEvvEEEEvNT_6ParamsE)
        .other          _ZN7cutlass13device_kernelINS_4gemm6kernel13GemmUniversalIN4cute5tupleIJiiiiEEENS1_10collective13CollectiveMmaINS1_34MainloopSm90TmaGmmaWarpSpecializedILi9ENS5_IJNS4_1CILi2EEESB_NSA_ILi1EEEEEENS1_35KernelTmaWarpSpecializedCooperativeEEENS5_IJNSA_ILi128EEENSA_ILi256EEENSA_ILi32EEEEEENS_10bfloat16_tENS5_IJlSC_lEEESK_SL_NS4_8TiledMMAINS4_8MMA_AtomIJNS4_4SM904GMMA28MMA_64x256x16_F32BF16BF16_SSILNSP_5MajorE0ELSR_0ELNSP_7ScaleInE1ELSS_1EEEEEENS4_6LayoutINS5_IJSB_SC_SC_EEENS5_IJSC_NSA_ILi0EEESX_EEEEENS5_IJNS4_10UnderscoreES10_S10_EEEEENS4_23SM90_TMA_LOAD_MULTICASTENS4_14ComposedLayoutINS4_7SwizzleILi2ELi4ELi3EEENS4_18smem_ptr_flag_bitsILi16EEENSV_INS5_IJNSA_ILi8EEESI_EEENS5_IJSI_SC_EEEEEEEvNS4_8identityES13_S1D_vS1E_EENS_8epilogue10collective6detail29Sm90TmaWarpSpecializedAdapterINS1H_15DefaultEpilogueISK_SL_SL_NS1G_6thread17LinearCombinationISK_Li1EffLNS1L_9ScaleType4KindE0ELNS_15FloatRoundStyleE2ESK_EENS1_15EpilogueDefaultEEEEEvvEEEEvNT_6ParamsE,@"STO_CUDA_ENTRY STV_DEFAULT"
_ZN7cutlass13device_kernelINS_4gemm6kernel13GemmUniversalIN4cute5tupleIJiiiiEEENS1_10collective13CollectiveMmaINS1_34MainloopSm90TmaGmmaWarpSpecializedILi9ENS5_IJNS4_1CILi2EEESB_NSA_ILi1EEEEEENS1_35KernelTmaWarpSpecializedCooperativeEEENS5_IJNSA_ILi128EEENSA_ILi256EEENSA_ILi32EEEEEENS_10bfloat16_tENS5_IJlSC_lEEESK_SL_NS4_8TiledMMAINS4_8MMA_AtomIJNS4_4SM904GMMA28MMA_64x256x16_F32BF16BF16_SSILNSP_5MajorE0ELSR_0ELNSP_7ScaleInE1ELSS_1EEEEEENS4_6LayoutINS5_IJSB_SC_SC_EEENS5_IJSC_NSA_ILi0EEESX_EEEEENS5_IJNS4_10UnderscoreES10_S10_EEEEENS4_23SM90_TMA_LOAD_MULTICASTENS4_14ComposedLayoutINS4_7SwizzleILi2ELi4ELi3EEENS4_18smem_ptr_flag_bitsILi16EEENSV_INS5_IJNSA_ILi8EEESI_EEENS5_IJSI_SC_EEEEEEEvNS4_8identityES13_S1D_vS1E_EENS_8epilogue10collective6detail29Sm90TmaWarpSpecializedAdapterINS1H_15DefaultEpilogueISK_SL_SL_NS1G_6thread17LinearCombinationISK_Li1EffLNS1L_9ScaleType4KindE0ELNS_15FloatRoundStyleE2ESK_EENS1_15EpilogueDefaultEEEEEvvEEEEvNT_6ParamsE:
[----:B------:R-:W0:Y:S01]  /*0000*/  LDC R1, c[0x0][0x28] ;  /* 0x00000a00ff017b82 */ /* 0x000e220000000800 */
[----:B------:R-:W1:Y:S01]  /*0010*/  S2R R18, SR_TID.X ;  /* 0x0000000000127919 */ /* 0x000e620000002100 */
[----:B------:R-:W-:Y:S01]  /*0020*/  ELECT P0, URZ, PT ;  /* 0x00000000003f782f */ /* 0x000fe20003800000 */
[----:B------:R-:W-:Y:S01]  /*0030*/  BSSY B0, `(.L_x_0) ;  /* 0x000000f000007945 */ /* 0x000fe20003800000 */
[--C-:B-1----:R-:W-:Y:S02]  /*0040*/  SHF.R.U32.HI R0, RZ, 0x5, R18.reuse ;  /* 0x00000005ff007819 */ /* 0x102fe40000011612 */
[----:B------:R-:W-:-:S03]  /*0050*/  SHF.R.U32.HI R3, RZ, 0x7, R18 ;  /* 0x00000007ff037819 */ /* 0x000fc60000011612 */
[----:B------:R-:W1:Y:S04]  /*0060*/  SHFL.IDX PT, R2, R0, RZ, 0x1f ;  /* 0x00001fff00027589 */ /* 0x000e6800000e0000 */
[----:B------:R2:W3:Y:S01]  /*0070*/  SHFL.IDX PT, R5, R3, RZ, 0x1f ;  /* 0x00001fff03057589 */ /* 0x0004e200000e0000 */
[----:B-1----:R-:W-:-:S13]  /*0080*/  ISETP.NE.OR P0, PT, R2, RZ, !P0 ;  /* 0x000000ff0200720c */ /* 0x002fda0004705670 */
[----:B0-23--:R-:W-:Y:S05]  /*0090*/  @P0 BRA `(.L_x_1) ;  /* 0x0000000000200947 */ /* 0x00dfea0003800000 */
[----:B------:R-:W-:Y:S02]  /*00a0*/  ULDC.64 UR4, c[0x0][0x198] ;  /* 0x0000660000047ab9 */ /* 0x000fe40000000a00 */
[----:B------:R-:W-:Y:S02]  /*00b0*/  UIADD3 UR6, UP0, UR4, 0xf0, URZ ;  /* 0x000000f004067890 */ /* 0x000fe4000ff1e03f */
[----:B------:R-:W-:Y:S02]  /*00c0*/  UIADD3 UR4, UP1, UR4, 0x1f0, URZ ;  /* 0x000001f004047890 */ /* 0x000fe4000ff3e03f */
[----:B------:R-:W-:Y:S02]  /*00d0*/  UIADD3.X UR7, URZ, UR5, URZ, UP0, !UPT ;  /* 0x000000053f077290 */ /* 0x000fe400087fe43f */
[----:B------:R-:W-:-:S07]  /*00e0*/  UIADD3.X UR5, URZ, UR5, URZ, UP1, !UPT ;  /* 0x000000053f057290 */ /* 0x000fce0008ffe43f */
[----:B------:R0:W-:Y:S02]  /*00f0*/  UTMACCTL.PF [UR6] ;  /* 0x00000000060079b9 */ /* 0x0001e40008040000 */
[----:B------:R0:W-:Y:S02]  /*0100*/  UTMACCTL.PF [UR4] ;  /* 0x00000000040079b9 */ /* 0x0001e40008040000 */
[----:B0-----:R-:W-:Y:S01]  /*0110*/  NOP ;  /* 0x0000000000007918 */ /* 0x001fe20000000000 */
.L_x_1:
[----:B------:R-:W-:Y:S05]  /*0120*/  BSYNC B0 ;  /* 0x0000000000007941 */ /* 0x000fea0003800000 */
.L_x_0:
[----:B------:R-:W0:Y:S02]  /*0130*/  SHFL.IDX PT, R3, R0, RZ, 0x1f ;  /* 0x00001fff00037589 */ /* 0x000e2400000e0000 */
[----:B0-----:R-:W-:-:S13]  /*0140*/  ISETP.NE.AND P0, PT, R3, RZ, PT ;  /* 0x000000ff0300720c */ /* 0x001fda0003f05270 */
[----:B------:R-:W-:Y:S05]  /*0150*/  @P0 BRA `(.L_x_2) ;  /* 0x00000000008c0947 */ /* 0x000fea0003800000 */
[----:B------:R-:W-:Y:S01]  /*0160*/  ELECT P0, URZ, PT ;  /* 0x00000000003f782f */ /* 0x000fe20003800000 */
[----:B------:R-:W-:-:S12]  /*0170*/  BSSY B0, `(.L_x_2) ;  /* 0x0000021000007945 */ /* 0x000fd80003800000 */
[----:B------:R-:W-:Y:S05]  /*0180*/  @!P0 BRA `(.L_x_3) ;  /* 0x00000000007c8947 */ /* 0x000fea0003800000 */
[----:B------:R-:W0:Y:S01]  /*0190*/  S2UR UR8, SR_CgaCtaId ;  /* 0x00000000000879c3 */ /* 0x000e220000008800 */
[----:B------:R-:W-:Y:S01]  /*01a0*/  UMOV UR4, 0x400 ;  /* 0x0000040000047882 */ /* 0x000fe20000000000 */
[----:B------:R-:W-:Y:S01]  /*01b0*/  UMOV UR5, 0x1 ;  /* 0x0000000100057882 */ /* 0x000fe20000000000 */
[----:B------:R-:W-:Y:S02]  /*01c0*/  UMOV UR6, 0x6 ;  /* 0x0000000600067882 */ /* 0x000fe40000000000 */
[----:B------:R-:W-:-:S04]  /*01d0*/  UIADD3 UR6, -UR6, 0x100000, URZ ;  /* 0x0010000006067890 */ /* 0x000fc8000fffe13f */
[----:B------:R-:W-:Y:S02]  /*01e0*/  USHF.L.U32 UR7, UR6, 0xb, URZ ;  /* 0x0000000b06077899 */ /* 0x000fe4000800063f */
[----:B------:R-:W-:Y:S02]  /*01f0*/  USHF.L.U32 UR6, UR6, 0x1, URZ ;  /* 0x0000000106067899 */ /* 0x000fe4000800063f */
[----:B0-----:R-:W-:Y:S02]  /*0200*/  ULEA UR8, UR8, UR4, 0x18 ;  /* 0x0000000408087291 */ /* 0x001fe4000f8ec03f */
[----:B------:R-:W-:-:S04]  /*0210*/  UIADD3 UR4, -UR5, 0x100000, URZ ;  /* 0x0010000005047890 */ /* 0x000fc8000fffe13f */
[----:B------:R-:W-:Y:S02]  /*0220*/  USHF.L.U32 UR5, UR4, 0xb, URZ ;  /* 0x0000000b04057899 */ /* 0x000fe4000800063f */
[----:B------:R-:W-:Y:S01]  /*0230*/  USHF.L.U32 UR4, UR4, 0x1, URZ ;  /* 0x0000000104047899 */ /* 0x000fe2000800063f */
[----:B------:R-:W0:Y:S11]  /*0240*/  FENCE.VIEW.ASYNC.S ;  /* 0x00000000000073c6 */ /* 0x000e360000000000 */
[----:B0-----:R0:W1:Y:S01]  /*0250*/  SYNCS.EXCH.64 URZ, [UR8], UR4 ;  /* 0x00000004083f75b2 */ /* 0x0010620008000100 */
[----:B------:R0:W2:Y:S01]  /*0260*/  SYNCS.EXCH.64 URZ, [UR8+0x48], UR6 ;  /* 0x00004806083f75b2 */ /* 0x0000a20008000100 */
[----:B------:R0:W3:Y:S01]  /*0270*/  SYNCS.EXCH.64 URZ, [UR8+0x8], UR4 ;  /* 0x00000804083f75b2 */ /* 0x0000e20008000100 */
[----:B------:R0:W4:Y:S01]  /*0280*/  SYNCS.EXCH.64 URZ, [UR8+0x50], UR6 ;  /* 0x00005006083f75b2 */ /* 0x0001220008000100 */
[----:B------:R0:W0:Y:S01]  /*0290*/  SYNCS.EXCH.64 URZ, [UR8+0x10], UR4 ;  /* 0x00001004083f75b2 */ /* 0x0000220008000100 */
        /* <DEDUP_REMOVED lines=13> */
[----:B------:R-:W-:Y:S01]  /*0370*/  NOP ;  /* 0x0000000000007918 */ /* 0x000fe20000000000 */
.L_x_3:
[----:B0-----:R-:W-:Y:S05]  /*0380*/  BSYNC B0 ;  /* 0x0000000000007941 */ /* 0x001fea0003800000 */
.L_x_2:
[----:B------:R-:W-:Y:S01]  /*0390*/  SHF.R.S32.HI R7, RZ, 0x1f, R18 ;  /* 0x0000001fff077819 */ /* 0x000fe20000011412 */
[----:B------:R-:W0:Y:S01]  /*03a0*/  SHFL.IDX PT, R0, R0, RZ, 0x1f ;  /* 0x00001fff00007589 */ /* 0x000e2200000e0000 */
[----:B------:R-:W5:Y:S01]  /*03b0*/  S2UR UR8, SR_CTAID.X ;  /* 0x00000000000879c3 */ /* 0x000f620000002500 */
[----:B------:R-:W-:Y:S02]  /*03c0*/  ELECT P0, URZ, PT ;  /* 0x00000000003f782f */ /* 0x000fe40003800000 */
[----:B------:R-:W-:Y:S01]  /*03d0*/  LEA.HI R7, R7, R18, RZ, 0x7 ;  /* 0x0000001207077211 */ /* 0x000fe200078f38ff */
[----:B------:R-:W1:Y:S01]  /*03e0*/  S2R R4, SR_CTAID.Y ;  /* 0x0000000000047919 */ /* 0x000e620000002600 */
[----:B------:R-:W-:Y:S01]  /*03f0*/  SHF.R.S32.HI R8, RZ, 0x1f, R3 ;  /* 0x0000001fff087819 */ /* 0x000fe20000011403 */
[----:B------:R-:W-:Y:S01]  /*0400*/  ULDC UR4, c[0x0][0x150] ;  /* 0x0000540000047ab9 */ /* 0x000fe20000000800 */
[----:B------:R-:W-:Y:S01]  /*0410*/  LOP3.LUT R7, R7, 0xffffff80, RZ, 0xc0, !PT ;  /* 0xffffff8007077812 */ /* 0x000fe200078ec0ff */
[----:B------:R-:W-:Y:S01]  /*0420*/  NOP ;  /* 0x0000000000007918 */ /* 0x000fe20000000000 */
[----:B------:R-:W-:Y:S01]  /*0430*/  LEA.HI R8, R8, R3, RZ, 0x2 ;  /* 0x0000000308087211 */ /* 0x000fe200078f10ff */
[----:B------:R-:W2:Y:S01]  /*0440*/  LDC R10, c[0x0][0x144] ;  /* 0x00005100ff0a7b82 */ /* 0x000ea20000000800 */
[----:B------:R-:W-:Y:S01]  /*0450*/  NOP ;  /* 0x0000000000007918 */ /* 0x000fe20000000000 */
[----:B------:R-:W-:Y:S01]  /*0460*/  IMAD.IADD R6, R18, 0x1, -R7 ;  /* 0x0000000112067824 */ /* 0x000fe200078e0a07 */
[----:B------:R-:W-:Y:S01]  /*0470*/  LOP3.LUT R8, R8, 0x3ffffffc, RZ, 0xc0, !PT ;  /* 0x3ffffffc08087812 */ /* 0x000fe200078ec0ff */
[----:B------:R-:W-:Y:S01]  /*0480*/  IMAD.MOV.U32 R22, RZ, RZ, 0x1 ;  /* 0x00000001ff167424 */ /* 0x000fe200078e00ff */
[----:B------:R-:W-:-:S02]  /*0490*/  ISETP.NE.AND P3, PT, R5, RZ, PT ;  /* 0x000000ff0500720c */ /* 0x000fc40003f65270 */
[----:B------:R-:W-:Y:S01]  /*04a0*/  SHF.R.S32.HI R7, RZ, 0x1f, R6 ;  /* 0x0000001fff077819 */ /* 0x000fe20000011406 */
[----:B------:R-:W-:Y:S01]  /*04b0*/  IMAD.IADD R8, R3, 0x1, -R8 ;  /* 0x0000000103087824 */ /* 0x000fe200078e0a08 */
[----:B------:R-:W3:Y:S02]  /*04c0*/  LDC R13, c[0x0][0x140] ;  /* 0x00005000ff0d7b82 */ /* 0x000ee40000000800 */
[----:B------:R-:W-:Y:S02]  /*04d0*/  LEA.HI R7, R7, R6, RZ, 0x3 ;  /* 0x0000000607077211 */ /* 0x000fe400078f18ff */
[----:B0-----:R-:W-:Y:S02]  /*04e0*/  ISETP.NE.OR P0, PT, R0, RZ, !P0 ;  /* 0x000000ff0000720c */ /* 0x001fe40004705670 */
[--C-:B------:R-:W-:Y:S02]  /*04f0*/  SHF.R.S32.HI R0, RZ, 0x3, R7.reuse ;  /* 0x00000003ff007819 */ /* 0x100fe40000011407 */
[----:B------:R-:W-:-:S02]  /*0500*/  SHF.R.S32.HI R7, RZ, 0x1f, R7 ;  /* 0x0000001fff077819 */ /* 0x000fc40000011407 */
[----:B-----5:R-:W-:Y:S02]  /*0510*/  I2FP.F32.U32 R9, UR8 ;  /* 0x0000000800097c45 */ /* 0x020fe40008201000 */
[----:B------:R-:W-:-:S03]  /*0520*/  LEA.HI R7, R7, R0, RZ, 0x2 ;  /* 0x0000000007077211 */ /* 0x000fc600078f10ff */
[----:B------:R-:W-:Y:S01]  /*0530*/  FMUL R9, R9, UR4 ;  /* 0x0000000409097c20 */ /* 0x000fe20008400000 */
[----:B------:R-:W-:Y:S01]  /*0540*/  LOP3.LUT R7, R7, 0xfffffffc, RZ, 0xc0, !PT ;  /* 0xfffffffc07077812 */ /* 0x000fe200078ec0ff */
[----:B------:R-:W-:Y:S01]  /*0550*/  VOTEU.ALL UP0, P0 ;  /* 0x00000000003f7886 */ /* 0x000fe20000000000 */
[----:B-1----:R-:W-:Y:S01]  /*0560*/  I2FP.F32.U32 R3, R4 ;  /* 0x0000000400037245 */ /* 0x002fe20000201000 */
[----:B------:R-:W-:Y:S01]  /*0570*/  ULDC UR4, c[0x0][0x154] ;  /* 0x0000550000047ab9 */ /* 0x000fe20000000800 */
[----:B------:R-:W-:Y:S01]  /*0580*/  VOTEU.ALL UP1, P0 ;  /* 0x00000000003f7886 */ /* 0x000fe20000020000 */
[----:B------:R-:W0:Y:S01]  /*0590*/  F2I.U32.TRUNC.NTZ R9, R9 ;  /* 0x0000000900097305 */ /* 0x000e22000020f000 */
[----:B------:R-:W-:Y:S01]  /*05a0*/  IMAD.IADD R7, R0, 0x1, -R7 ;  /* 0x0000000100077824 */ /* 0x000fe200078e0a07 */
[----:B------:R-:W1:Y:S01]  /*05b0*/  @!UP0 S2UR UR7, SR_CgaCtaId ;  /* 0x00000000000789c3 */ /* 0x000e620000008800 */
[----:B------:R-:W-:Y:S01]  /*05c0*/  FMUL R12, R3, UR4 ;  /* 0x00000004030c7c20 */ /* 0x000fe20008400000 */
[----:B------:R-:W-:Y:S01]  /*05d0*/  UMOV UR4, 0x20 ;  /* 0x0000002000047882 */ /* 0x000fe20000000000 */
[----:B------:R-:W-:Y:S01]  /*05e0*/  IMAD R8, R8, 0x4, R7 ;  /* 0x0000000408087824 */ /* 0x000fe200078e0207 */
[----:B------:R-:W-:Y:S01]  /*05f0*/  @!UP0 UMOV UR6, 0x400 ;  /* 0x0000040000068882 */ /* 0x000fe20000000000 */
[----:B------:R-:W-:-:S04]  /*0600*/  @!UP0 UIADD3 UR4, -UR4, 0x100000, URZ ;  /* 0x0010000004048890 */ /* 0x000fc8000fffe13f */
[----:B------:R-:W-:Y:S02]  /*0610*/  @!UP0 USHF.L.U32 UR5, UR4, 0xb, URZ ;  /* 0x0000000b04058899 */ /* 0x000fe4000800063f */
[----:B------:R-:W-:Y:S01]  /*0620*/  @!UP0 USHF.L.U32 UR4, UR4, 0x1, URZ ;  /* 0x0000000104048899 */ /* 0x000fe2000800063f */
[----:B---3--:R-:W-:Y:S01]  /*0630*/  ISETP.EQ.U32.AND P2, PT, R13, 0x1, PT ;  /* 0x000000010d00780c */ /* 0x008fe20003f42070 */
[----:B------:R-:W3:Y:S01]  /*0640*/  F2I.U32.TRUNC.NTZ R12, R12 ;  /* 0x0000000c000c7305 */ /* 0x000ee2000020f000 */
[----:B------:R-:W-:Y:S01]  /*0650*/  LEA.HI R0, R8, R8, RZ, 0x1 ;  /* 0x0000000808007211 */ /* 0x000fe200078f08ff */
[----:B------:R-:W5:Y:S03]  /*0660*/  LDC R7, c[0x0][0x148] ;  /* 0x00005200ff077b82 */ /* 0x000f660000000800 */
[----:B------:R-:W-:Y:S01]  /*0670*/  LOP3.LUT R11, R0, 0xfffffffe, RZ, 0xc0, !PT ;  /* 0xfffffffe000b7812 */ /* 0x000fe200078ec0ff */
[----:B0-----:R-:W-:Y:S01]  /*0680*/  IMAD.MOV R15, RZ, RZ, -R9 ;  /* 0x000000ffff0f7224 */ /* 0x001fe200078e0a09 */
[----:B------:R-:W-:-:S03]  /*0690*/  SHF.R.S32.HI R9, RZ, 0x1f, R2 ;  /* 0x0000001fff097819 */ /* 0x000fc60000011402 */
[----:B--2---:R-:W-:Y:S01]  /*06a0*/  IMAD R3, R10, R15, UR8 ;  /* 0x000000080a037e24 */ /* 0x004fe2000f8e020f */
[----:B------:R-:W-:Y:S01]  /*06b0*/  LEA.HI R9, R9, R2, RZ, 0x2 ;  /* 0x0000000209097211 */ /* 0x000fe200078f10ff */
[C---:B------:R-:W-:Y:S02]  /*06c0*/  IMAD.IADD R0, R8.reuse, 0x1, -R11 ;  /* 0x0000000108007824 */ /* 0x040fe400078e0a0b */
[----:B------:R-:W-:Y:S01]  /*06d0*/  IMAD.SHL.U32 R11, R8, 0x4, RZ ;  /* 0x00000004080b7824 */ /* 0x000fe200078e00ff */
[----:B------:R-:W-:Y:S01]  /*06e0*/  LOP3.LUT R9, R9, 0xfffffffc, RZ, 0xc0, !PT ;  /* 0xfffffffc09097812 */ /* 0x000fe200078ec0ff */
[----:B---3--:R-:W-:Y:S01]  /*06f0*/  IMAD.MOV R21, RZ, RZ, -R12 ;  /* 0x000000ffff157224 */ /* 0x008fe200078e0a0c */
[----:B------:R-:W-:Y:S01]  /*0700*/  ISETP.NE.AND P4, PT, R0, R3, PT ;  /* 0x000000030000720c */ /* 0x000fe20003f85270 */
[----:B-1----:R-:W-:Y:S01]  /*0710*/  @!UP0 ULEA UR6, UR7, UR6, 0x18 ;  /* 0x0000000607068291 */ /* 0x002fe2000f8ec03f */
[----:B------:R-:W-:Y:S01]  /*0720*/  LOP3.LUT R152, R8, 0xc, R11, 0x78, !PT ;  /* 0x0000000c08987812 */ /* 0x000fe200078e780b */
[----:B------:R-:W-:Y:S01]  /*0730*/  IMAD.IADD R0, R2, 0x1, -R9 ;  /* 0x0000000102007824 */ /* 0x000fe200078e0a09 */
[----:B------:R-:W-:Y:S01]  /*0740*/  VOTEU.ALL UP0, P0 ;  /* 0x00000000003f7886 */ /* 0x000fe20000000000 */
[----:B------:R-:W-:Y:S01]  /*0750*/  LOP3.LUT P0, RZ, R6, 0x7, RZ, 0xc0, !PT ;  /* 0x0000000706ff7812 */ /* 0x000fe2000780c0ff */
[----:B------:R-:W-:-:S02]  /*0760*/  VIADD R6, R5, 0xffffffff ;  /* 0xffffffff05067836 */ /* 0x000fc40000000000 */
[----:B------:R-:W-:Y:S01]  /*0770*/  ISETP.NE.AND P1, PT, R0, 0x3, PT ;  /* 0x000000030000780c */ /* 0x000fe20003f25270 */
[----:B-----5:R-:W-:Y:S01]  /*0780*/  IMAD R9, R7, R21, R4 ;  /* 0x0000001507097224 */ /* 0x020fe200078e0204 */
[----:B------:R-:W-:Y:S02]  /*0790*/  ISETP.LT.U32.AND P0, PT, R152, 0x4, !P0 ;  /* 0x000000049800780c */ /* 0x000fe40004701070 */
[----:B------:R-:W-:Y:S01]  /*07a0*/  ISETP.EQ.OR P1, PT, R0, RZ, !P1 ;  /* 0x000000ff0000720c */ /* 0x000fe20004f22670 */
[----:B------:R-:W0:Y:S02]  /*07b0*/  FENCE.VIEW.ASYNC.S ;  /* 0x00000000000073c6 */ /* 0x000e240000000000 */
[----:B0-----:R0:W1:Y:S01]  /*07c0*/  @!UP0 SYNCS.EXCH.64 URZ, [UR6+0xa0], UR4 ;  /* 0x0000a004063f85b2 */ /* 0x0010620008000100 */
[----:B------:R-:W-:Y:S02]  /*07d0*/  @P4 LEA.HI R2, R152, R152, RZ, 0x1 ;  /* 0x0000009898024211 */ /* 0x000fe400078f08ff */
[----:B------:R-:W-:-:S02]  /*07e0*/  ISETP.EQ.AND P1, PT, R5, RZ, P1 ;  /* 0x000000ff0500720c */ /* 0x000fc40000f22270 */
[----:B------:R-:W-:Y:S02]  /*07f0*/  @P4 SHF.R.S32.HI R2, RZ, 0x1, R2 ;  /* 0x00000001ff024819 */ /* 0x000fe40000011402 */
[----:B------:R-:W-:Y:S02]  /*0800*/  ISETP.GE.U32.AND P6, PT, R6, 0x2, PT ;  /* 0x000000020600780c */ /* 0x000fe40003fc6070 */
[----:B------:R-:W-:Y:S02]  /*0810*/  @P4 ISETP.NE.AND P5, PT, R2, R9, PT ;  /* 0x000000090200420c */ /* 0x000fe40003fa5270 */
[----:B------:R-:W-:Y:S02]  /*0820*/  SEL R9, RZ, 0x1, !P0 ;  /* 0x00000001ff097807 */ /* 0x000fe40004000000 */
[----:B------:R-:W-:Y:S02]  /*0830*/  @P4 SEL R22, RZ, 0x1, P5 ;  /* 0x00000001ff164807 */ /* 0x000fe40002800000 */
[----:B------:R-:W-:Y:S01]  /*0840*/  SEL R19, RZ, 0x1, !P1 ;  /* 0x00000001ff137807 */ /* 0x000fe20004800000 */
[----:B------:R0:W2:Y:S01]  /*0850*/  @!UP1 SYNCS.EXCH.64 URZ, [UR6+0xa8], UR4 ;  /* 0x0000a804063f95b2 */ /* 0x0000a20008000100 */
[----:B------:R-:W-:Y:S01]  /*0860*/  LOP3.LUT R22, R22, R9, RZ, 0xc0, !PT ;  /* 0x0000000916167212 */ /* 0x000fe200078ec0ff */
[----:B------:R-:W-:Y:S01]  /*0870*/  NOP ;  /* 0x0000000000007918 */ /* 0x000fe20000000000 */
[----:B------:R-:W-:Y:S01]  /*0880*/  SEL R19, R19, 0x2, P6 ;  /* 0x0000000213137807 */ /* 0x000fe20003000000 */
[----:B------:R-:W-:Y:S06]  /*0890*/  @!P2 BRA `(.L_x_4) ;  /* 0x000000000008a947 */ /* 0x000fec0003800000 */
[----:B-12-4-:R-:W-:Y:S01]  /*08a0*/  UCGABAR_ARV ;  /* 0x00000000000079c7 */ /* 0x016fe20008000000 */
[----:B------:R-:W-:Y:S05]  /*08b0*/  BRA `(.L_x_5) ;  /* 0x0000000000047947 */ /* 0x000fea0003800000 */
.L_x_4:
[----:B-12-4-:R-:W-:Y:S01]  /*08c0*/  NOP ;  /* 0x0000000000007918 */ /* 0x016fe20000000000 */
.L_x_5:
[----:B------:R-:W1:Y:S01]  /*08d0*/  LDC R2, c[0x0][0x65c] ;  /* 0x00019700ff027b82 */ /* 0x000e620000000800 */
[----:B------:R-:W-:Y:S02]  /*08e0*/  IMAD.U32 R8, RZ, RZ, UR8 ;  /* 0x00000008ff087e24 */ /* 0x000fe4000f8e00ff */
[----:B------:R-:W-:Y:S01]  /*08f0*/  IMAD.MOV.U32 R9, RZ, RZ, RZ ;  /* 0x000000ffff097224 */ /* 0x000fe200078e00ff */
[----:B-1----:R-:W-:-:S04]  /*0900*/  ISETP.NE.AND P1, PT, R2, 0x1, PT ;  /* 0x000000010200780c */ /* 0x002fc80003f25270 */
[----:B------:R-:W-:-:S09]  /*0910*/  P2R R5, PR, RZ, 0x2 ;  /* 0x00000002ff057803 */ /* 0x000fd20000000000 */
[----:B------:R-:W1:Y:S01]  /*0920*/  @P1 LDC R17, c[0x0][0x10] ;  /* 0x00000400ff111b82 */ /* 0x000e620000000800 */
[----:B------:R-:W-:Y:S02]  /*0930*/  @P1 IMAD.MOV.U32 R5, RZ, RZ, RZ ;  /* 0x000000ffff051224 */ /* 0x000fe400078e00ff */
[----:B------:R-:W-:-:S05]  /*0940*/  @P1 IMAD.MOV.U32 R13, RZ, RZ, RZ ;  /* 0x000000ffff0d1224 */ /* 0x000fca00078e00ff */
[----:B------:R-:W2:Y:S01]  /*0950*/  @!P1 LDC R11, c[0x0][0xc] ;  /* 0x00000300ff0b9b82 */ /* 0x000ea20000000800 */
[----:B-1----:R-:W-:-:S04]  /*0960*/  @P1 IMAD.WIDE.U32 R16, R17, UR8, R4 ;  /* 0x0000000811101c25 */ /* 0x002fc8000f8e0004 */
[----:B------:R-:W-:Y:S02]  /*0970*/  @P1 IMAD.IADD R17, R17, 0x1, R13 ;  /* 0x0000000111111824 */ /* 0x000fe400078e020d */
[----:B--2---:R-:W-:-:S04]  /*0980*/  @!P1 IMAD.WIDE.U32 R8, R4, R11, R8 ;  /* 0x0000000b04089225 */ /* 0x004fc800078e0008 */
[----:B------:R-:W-:Y:S02]  /*0990*/  @!P1 IMAD.MOV.U32 R16, RZ, RZ, R8 ;  /* 0x000000ffff109224 */ /* 0x000fe400078e0008 */
[----:B------:R-:W-:Y:S01]  /*09a0*/  @!P1 IMAD.MOV.U32 R17, RZ, RZ, R9 ;  /* 0x000000ffff119224 */ /* 0x000fe200078e0009 */
[----:B------:R-:W-:Y:S06]  /*09b0*/  @!P2 BRA `(.L_x_6) ;  /* 0x00000000000ca947 */ /* 0x000fec0003800000 */
[----:B------:R-:W-:Y:S01]  /*09c0*/  UCGABAR_WAIT ;  /* 0x0000000000007dc7 */ /* 0x000fe20008000000 */
[----:B------:R-:W-:Y:S01]  /*09d0*/  CCTL.IVALL ;  /* 0x00000000ff00798f */ /* 0x000fe20002000000 */
[----:B------:R-:W-:Y:S05]  /*09e0*/  BRA `(.L_x_7) ;  /* 0x0000000000047947 */ /* 0x000fea0003800000 */
.L_x_6:
[----:B------:R-:W-:Y:S06]  /*09f0*/  BAR.SYNC.DEFER_BLOCKING 0x0 ;  /* 0x0000000000007b1d */ /* 0x000fec0000010000 */
.L_x_7:
[----:B------:R-:W-:Y:S05]  /*0a00*/  @!P3 BRA `(.L_x_8) ;  /* 0x0000009400e0b947 */ /* 0x000fea0003800000 */
[----:B------:R-:W-:-:S13]  /*0a10*/  ISETP.GT.U32.AND P0, PT, R6, 0x1, PT ;  /* 0x000000010600780c */ /* 0x000fda0003f04070 */
[----:B0-----:R-:W-:Y:S05]  /*0a20*/  @P0 EXIT ;  /* 0x000000000000094d */ /* 0x001fea0003800000 */
[----:B------:R-:W-:Y:S01]  /*0a30*/  ULDC.64 UR4, c[0x0][0x650] ;  /* 0x0001940000047ab9 */ /* 0x000fe20000000a00 */
[----:B------:R-:W-:Y:S01]  /*0a40*/  PRMT R0, RZ, 0x7610, R0 ;  /* 0x00007610ff007816 */ /* 0x000fe20000000000 */
[----:B------:R-:W-:Y:S01]  /*0a50*/  IMAD.MOV.U32 R154, RZ, RZ, -0x1 ;  /* 0xffffffffff9a7424 */ /* 0x000fe200078e00ff */
[----:B------:R-:W-:Y:S01]  /*0a60*/  ISETP.GE.U32.AND P0, PT, R16, UR4, PT ;  /* 0x0000000410007c0c */ /* 0x000fe2000bf06070 */
[----:B------:R-:W-:Y:S02]  /*0a70*/  IMAD.MOV.U32 R153, RZ, RZ, -0x1 ;  /* 0xffffffffff997424 */ /* 0x000fe400078e00ff */
[----:B------:R-:W-:Y:S01]  /*0a80*/  IMAD.MOV.U32 R23, RZ, RZ, -0x1 ;  /* 0xffffffffff177424 */ /* 0x000fe200078e00ff */
[----:B------:R-:W-:-:S13]  /*0a90*/  ISETP.GE.U32.AND.EX P0, PT, R17, UR5, PT, P0 ;  /* 0x0000000511007c0c */ /* 0x000fda000bf06100 */
[----:B------:R-:W-:Y:S05]  /*0aa0*/  @P0 BRA `(.L_x_9) ;  /* 0x00000004002c0947 */ /* 0x000fea0003800000 */
[----:B------:R-:W0:Y:S01]  /*0ab0*/  LDC.64 R24, c[0x0][0x628] ;  /* 0x00018a00ff187b82 */ /* 0x000e220000000a00 */
[----:B------:R-:W-:Y:S02]  /*0ac0*/  IMAD.MOV.U32 R8, RZ, RZ, R16 ;  /* 0x000000ffff087224 */ /* 0x000fe400078e0010 */
[----:B------:R-:W-:-:S05]  /*0ad0*/  IMAD.MOV.U32 R9, RZ, RZ, R17 ;  /* 0x000000ffff097224 */ /* 0x000fca00078e0011 */
[----:B------:R-:W1:Y:S08]  /*0ae0*/  LDC R0, c[0x0][0x630] ;  /* 0x00018c00ff007b82 */ /* 0x000e700000000800 */
[----:B------:R-:W2:Y:S01]  /*0af0*/  LDC.64 R26, c[0x0][0x620] ;  /* 0x00018800ff1a7b82 */ /* 0x000ea20000000a00 */
[----:B0-----:R-:W-:-:S04]  /*0b00*/  ISETP.NE.U32.AND P0, PT, R24, RZ, PT ;  /* 0x000000ff1800720c */ /* 0x001fc80003f05070 */
[----:B------:R-:W-:-:S13]  /*0b10*/  ISETP.NE.AND.EX P0, PT, R25, RZ, PT, P0 ;  /* 0x000000ff1900720c */ /* 0x000fda0003f05300 */
[----:B-12---:R-:W-:Y:S05]  /*0b20*/  @!P0 BRA `(.L_x_10) ;  /* 0x0000000000288947 */ /* 0x006fea0003800000 */
[----:B------:R-:W0:Y:S02]  /*0b30*/  LDC R13, c[0x0][0x634] ;  /* 0x00018d00ff0d7b82 */ /* 0x000e240000000800 */
[----:B0-----:R-:W-:-:S05]  /*0b40*/  IADD3 R13, P0, R16, R13, RZ ;  /* 0x0000000d100d7210 */ /* 0x001fca0007f1e0ff */
[----:B------:R-:W-:-:S04]  /*0b50*/  IMAD.X R15, RZ, RZ, R17, P0 ;  /* 0x000000ffff0f7224 */ /* 0x000fc800000e0611 */
[----:B------:R-:W-:-:S04]  /*0b60*/  IMAD.WIDE.U32 R8, R15, R24, RZ ;  /* 0x000000180f087225 */ /* 0x000fc800078e00ff */
[----:B------:R-:W-:-:S04]  /*0b70*/  IMAD.WIDE.U32 R10, P0, R13, R25, R8 ;  /* 0x000000190d0a7225 */ /* 0x000fc80007800008 */
[----:B------:R-:W-:-:S04]  /*0b80*/  IMAD.WIDE.U32 R8, R13, R24, RZ ;  /* 0x000000180d087225 */ /* 0x000fc800078e00ff */
[----:B------:R-:W-:Y:S01]  /*0b90*/  IMAD.X R13, RZ, RZ, RZ, P0 ;  /* 0x000000ffff0d7224 */ /* 0x000fe200000e06ff */
[----:B------:R-:W-:Y:S01]  /*0ba0*/  IADD3 RZ, P0, R9, R10, RZ ;  /* 0x0000000a09ff7210 */ /* 0x000fe20007f1e0ff */
[----:B------:R-:W-:-:S04]  /*0bb0*/  IMAD.MOV.U32 R12, RZ, RZ, R11 ;  /* 0x000000ffff0c7224 */ /* 0x000fc800078e000b */
[----:B------:R-:W-:-:S08]  /*0bc0*/  IMAD.WIDE.U32.X R8, R15, R25, R12, P0 ;  /* 0x000000190f087225 */ /* 0x000fd000000e040c */
.L_x_10:
[----:B------:R-:W0:Y:S01]  /*0bd0*/  LDC.64 R24, c[0x0][0x640] ;  /* 0x00019000ff187b82 */ /* 0x000e220000000a00 */
[-CC-:B------:R-:W-:Y:S01]  /*0be0*/  SHF.R.U64 R28, R8, R0.reuse, R9.reuse ;  /* 0x00000000081c7219 */ /* 0x180fe20000001209 */
[----:B------:R-:W-:Y:S01]  /*0bf0*/  IMAD R30, R7, R21, R4 ;  /* 0x00000015071e7224 */ /* 0x000fe200078e0204 */
[----:B------:R-:W-:Y:S01]  /*0c00*/  SHF.R.U32.HI R0, RZ, R0, R9 ;  /* 0x00000000ff007219 */ /* 0x000fe20000011609 */
[----:B------:R-:W-:Y:S01]  /*0c10*/  IMAD.MOV.U32 R21, RZ, RZ, 0x1 ;  /* 0x00000001ff157424 */ /* 0x000fe200078e00ff */
[----:B------:R-:W-:-:S03]  /*0c20*/  IADD3 R5, P0, RZ, -R28, RZ ;  /* 0x8000001cff057210 */ /* 0x000fc60007f1e0ff */
[----:B------:R-:W1:Y:S02]  /*0c30*/  LDC R6, c[0x0][0x618] ;  /* 0x00018600ff067b82 */ /* 0x000e640000000800 */
[----:B------:R-:W-:-:S04]  /*0c40*/  IMAD.X R9, RZ, RZ, ~R0, P0 ;  /* 0x000000ffff097224 */ /* 0x000fc800000e0e00 */
[-C--:B------:R-:W-:Y:S02]  /*0c50*/  IMAD R0, R9, R26.reuse, RZ ;  /* 0x0000001a09007224 */ /* 0x080fe400078e02ff */
[----:B------:R-:W2:Y:S01]  /*0c60*/  LDC R11, c[0x0][0x608] ;  /* 0x00018200ff0b7b82 */ /* 0x000ea20000000800 */
[----:B------:R-:W-:-:S04]  /*0c70*/  IMAD.WIDE.U32 R8, R5, R26, R16 ;  /* 0x0000001a05087225 */ /* 0x000fc800078e0010 */
[----:B------:R-:W-:-:S03]  /*0c80*/  IMAD R5, R5, R27, R0 ;  /* 0x0000001b05057224 */ /* 0x000fc600078e0200 */
[----:B------:R-:W3:Y:S01]  /*0c90*/  LDC R12, c[0x0][0x658] ;  /* 0x00019600ff0c7b82 */ /* 0x000ee20000000800 */
[----:B0-----:R-:W-:Y:S01]  /*0ca0*/  ISETP.NE.U32.AND P0, PT, R24, RZ, PT ;  /* 0x000000ff1800720c */ /* 0x001fe20003f05070 */
[----:B------:R-:W-:Y:S02]  /*0cb0*/  IMAD.IADD R5, R9, 0x1, R5 ;  /* 0x0000000109057824 */ /* 0x000fe400078e0205 */
[----:B------:R-:W-:Y:S01]  /*0cc0*/  IMAD.MOV.U32 R9, RZ, RZ, -0x1 ;  /* 0xffffffffff097424 */ /* 0x000fe200078e00ff */
[----:B------:R-:W-:-:S03]  /*0cd0*/  ISETP.NE.AND.EX P0, PT, R25, RZ, PT, P0 ;  /* 0x000000ff1900720c */ /* 0x000fc60003f05300 */
[----:B------:R-:W0:Y:S01]  /*0ce0*/  LDC R15, c[0x0][0x600] ;  /* 0x00018000ff0f7b82 */ /* 0x000e220000000800 */
[-CC-:B-1----:R-:W-:Y:S02]  /*0cf0*/  SHF.R.U64 R13, R8, R6.reuse, R5.reuse ;  /* 0x00000006080d7219 */ /* 0x182fe40000001205 */
[----:B------:R-:W-:-:S05]  /*0d00*/  SHF.R.U32.HI R0, RZ, R6, R5 ;  /* 0x00000006ff007219 */ /* 0x000fca0000011605 */
[----:B------:R-:W1:Y:S01]  /*0d10*/  LDC R14, c[0x0][0x648] ;  /* 0x00019200ff0e7b82 */ /* 0x000e620000000800 */
[-CC-:B--2---:R-:W-:Y:S02]  /*0d20*/  SHF.R.U64 R27, R13, R11.reuse, R0.reuse ;  /* 0x0000000b0d1b7219 */ /* 0x184fe40000001200 */
[----:B------:R-:W-:-:S05]  /*0d30*/  SHF.R.U32.HI R5, RZ, R11, R0 ;  /* 0x0000000bff057219 */ /* 0x000fca0000011600 */
[----:B------:R-:W2:Y:S01]  /*0d40*/  LDC R20, c[0x0][0x638] ;  /* 0x00018e00ff147b82 */ /* 0x000ea20000000800 */
[-CC-:B---3--:R-:W-:Y:S02]  /*0d50*/  SHF.R.U64 R26, R27, R12.reuse, R5.reuse ;  /* 0x0000000c1b1a7219 */ /* 0x188fe40000001205 */
[-C--:B------:R-:W-:Y:S02]  /*0d60*/  SHF.L.U32 R0, R9, R12.reuse, RZ ;  /* 0x0000000c09007219 */ /* 0x080fe400000006ff */
[----:B------:R-:W-:Y:S01]  /*0d70*/  SHF.R.U32.HI R5, RZ, R12, R5 ;  /* 0x0000000cff057219 */ /* 0x000fe20000011605 */
[----:B------:R-:W-:Y:S01]  /*0d80*/  IMAD.MOV.U32 R4, RZ, RZ, R26 ;  /* 0x000000ffff047224 */ /* 0x000fe200078e001a */
[----:B------:R-:W-:Y:S01]  /*0d90*/  LOP3.LUT R10, RZ, R0, RZ, 0x33, !PT ;  /* 0x00000000ff0a7212 */ /* 0x000fe200078e33ff */
[----:B------:R-:W3:Y:S01]  /*0da0*/  LDC R23, c[0x0][0x610] ;  /* 0x00018400ff177b82 */ /* 0x000ee20000000800 */
[----:B------:R-:W-:Y:S05]  /*0db0*/  @!P0 BRA `(.L_x_11) ;  /* 0x0000000000288947 */ /* 0x000fea0003800000 */
[----:B------:R-:W4:Y:S02]  /*0dc0*/  LDC R9, c[0x0][0x64c] ;  /* 0x00019300ff097b82 */ /* 0x000f240000000800 */
[----:B----4-:R-:W-:-:S05]  /*0dd0*/  IADD3 R9, P0, R26, R9, RZ ;  /* 0x000000091a097210 */ /* 0x010fca0007f1e0ff */
        /* <DEDUP_REMOVED lines=8> */
.L_x_11:
[----:B-1----:R-:W-:Y:S01]  /*0e60*/  SHF.R.U64 R4, R4, R14, R5 ;  /* 0x0000000e04047219 */ /* 0x002fe20000001205 */
[----:B0-----:R-:W-:Y:S01]  /*0e70*/  VIADD R6, R15, 0xffffffff ;  /* 0xffffffff0f067836 */ /* 0x001fe20000000000 */
[----:B------:R-:W-:Y:S02]  /*0e80*/  SHF.L.U32 R0, R21, R12, RZ ;  /* 0x0000000c15007219 */ /* 0x000fe400000006ff */
[----:B------:R-:W-:Y:S01]  /*0e90*/  LOP3.LUT R5, R27, R10, RZ, 0xc0, !PT ;  /* 0x0000000a1b057212 */ /* 0x000fe200078ec0ff */
[----:B------:R-:W-:Y:S01]  /*0ea0*/  IMAD.MOV R7, RZ, RZ, -R4 ;  /* 0x000000ffff077224 */ /* 0x000fe200078e0a04 */
[----:B------:R-:W-:Y:S02]  /*0eb0*/  SEL R3, R3, R30, !P1 ;  /* 0x0000001e03037207 */ /* 0x000fe40004800000 */
[----:B------:R-:W-:Y:S01]  /*0ec0*/  LOP3.LUT R6, R13, R6, RZ, 0xc0, !PT ;  /* 0x000000060d067212 */ /* 0x000fe200078ec0ff */
[----:B------:R-:W-:Y:S02]  /*0ed0*/  IMAD R4, R0, R4, R5 ;  /* 0x0000000400047224 */ /* 0x000fe400078e0205 */
[----:B--2---:R-:W-:-:S02]  /*0ee0*/  IMAD R0, R7, R20, R26 ;  /* 0x0000001407007224 */ /* 0x004fc400078e021a */
[----:B---3--:R-:W-:Y:S02]  /*0ef0*/  IMAD R3, R4, R23, R3 ;  /* 0x0000001704037224 */ /* 0x008fe400078e0203 */
[----:B------:R-:W-:Y:S02]  /*0f00*/  IMAD R154, R0, R15, R6 ;  /* 0x0000000f009a7224 */ /* 0x000fe400078e0206 */
[----:B------:R-:W-:Y:S02]  /*0f10*/  IMAD.MOV.U32 R4, RZ, RZ, 0x1 ;  /* 0x00000001ff047424 */ /* 0x000fe400078e00ff */
[----:B------:R-:W-:Y:S01]  /*0f20*/  IMAD.MOV.U32 R23, RZ, RZ, R28 ;  /* 0x000000ffff177224 */ /* 0x000fe200078e001c */
[----:B------:R-:W-:Y:S02]  /*0f30*/  SEL R153, R154, R3, !P1 ;  /* 0x000000039a997207 */ /* 0x000fe40004800000 */
[----:B------:R-:W-:Y:S02]  /*0f40*/  PRMT R0, R4, 0x7610, R0 ;  /* 0x0000761004007816 */ /* 0x000fe40000000000 */
[----:B------:R-:W-:-:S07]  /*0f50*/  SEL R154, R3, R154, !P1 ;  /* 0x0000009a039a7207 */ /* 0x000fce0004800000 */
.L_x_9:
[----:B------:R-:W-:-:S08]  /*0f60*/  NOP ;  /* 0x0000000000007918 */ /* 0x000fd00000000000 */
[----:B------:R-:W0:Y:S02]  /*0f70*/  USETMAXREG.TRY_ALLOC.CTAPOOL UP0, 0xe8 ;  /* 0x000000e8000079c8 */ /* 0x000e240008000600 */
[----:B0-----:R-:W-:-:S13]  /*0f80*/  PLOP3.LUT P0, PT, PT, PT, UP0, 0x80, 0x0 ;  /* 0x000000000000781c */ /* 0x001fda0003f0f008 */
[----:B------:R-:W-:Y:S05]  /*0f90*/  @!P0 BRA `(.L_x_9) ;  /* 0xfffffffc00f08947 */ /* 0x000fea000383ffff */
[----:B------:R-:W-:Y:S01]  /*0fa0*/  ULDC.64 UR4, c[0x0][0x598] ;  /* 0x0001660000047ab9 */ /* 0x000fe20000000a00 */
[----:B------:R-:W-:Y:S01]  /*0fb0*/  ULDC.64 UR36, c[0x0][0x208] ;  /* 0x0000820000247ab9 */ /* 0x000fe20000000a00 */
[----:B------:R-:W-:-:S04]  /*0fc0*/  ISETP.NE.U32.AND P0, PT, RZ, UR4, PT ;  /* 0x00000004ff007c0c */ /* 0x000fc8000bf05070 */
[----:B------:R-:W-:-:S13]  /*0fd0*/  ISETP.NE.AND.EX P0, PT, RZ, UR5, PT, P0 ;  /* 0x00000005ff007c0c */ /* 0x000fda000bf05300 */
[----:B------:R-:W-:Y:S05]  /*0fe0*/  @!P0 BRA `(.L_x_12) ;  /* 0x00000000001c8947 */ /* 0x000fea0003800000 */
[----:B------:R-:W0:Y:S02]  /*0ff0*/  LDC.64 R4, c[0x0][0x598] ;  /* 0x00016600ff047b82 */ /* 0x000e240000000a00 */
[----:B0-----:R-:W2:Y:S02]  /*1000*/  LDG.E.64 R4, desc[UR36][R4.64] ;  /* 0x0000002404047981 */ /* 0x001ea4000c1e1b00 */
[----:B--2---:R-:W-:-:S04]  /*1010*/  ISETP.NE.U32.AND P0, PT, R4, RZ, PT ;  /* 0x000000ff0400720c */ /* 0x004fc80003f05070 */
[----:B------:R-:W-:-:S13]  /*1020*/  ISETP.NE.AND.EX P0, PT, R5, RZ, PT, P0 ;  /* 0x000000ff0500720c */ /* 0x000fda0003f05300 */
[----:B------:R-:W-:Y:S05]  /*1030*/  @!P0 BRA `(.L_x_12) ;  /* 0x0000000000088947 */ /* 0x000fea0003800000 */
[----:B------:R0:W5:Y:S01]  /*1040*/  LD.E R155, desc[UR36][R4.64] ;  /* 0x00000024049b7980 */ /* 0x000162000c101900 */
[----:B------:R-:W-:Y:S05]  /*1050*/  BRA `(.L_x_13) ;  /* 0x0000000000247947 */ /* 0x000fea0003800000 */
.L_x_12:
[----:B------:R-:W-:Y:S02]  /*1060*/  ULDC.64 UR4, c[0x0][0x588] ;  /* 0x0001620000047ab9 */ /* 0x000fe40000000a00 */
[----:B------:R-:W-:-:S04]  /*1070*/  ISETP.NE.U32.AND P0, PT, RZ, UR4, PT ;  /* 0x00000004ff007c0c */ /* 0x000fc8000bf05070 */
[----:B------:R-:W-:-:S13]  /*1080*/  ISETP.NE.AND.EX P0, PT, RZ, UR5, PT, P0 ;  /* 0x00000005ff007c0c */ /* 0x000fda000bf05300 */
[----:B------:R-:W-:Y:S05]  /*1090*/  @!P0 BRA `(.L_x_14) ;  /* 0x00000000000c8947 */ /* 0x000fea0003800000 */
[----:B------:R-:W0:Y:S02]  /*10a0*/  LDC.64 R4, c[0x0][0x588] ;  /* 0x00016200ff047b82 */ /* 0x000e240000000a00 */
[----:B0-----:R1:W5:Y:S01]  /*10b0*/  LDG.E R155, desc[UR36][R4.64] ;  /* 0x00000024049b7981 */ /* 0x001362000c1e1900 */
[----:B------:R-:W-:Y:S05]  /*10c0*/  BRA `(.L_x_13) ;  /* 0x0000000000087947 */ /* 0x000fea0003800000 */
.L_x_14:
[----:B------:R-:W-:Y:S02]  /*10d0*/  ULDC UR4, c[0x0][0x580] ;  /* 0x0001600000047ab9 */ /* 0x000fe40000000800 */
[----:B------:R-:W-:-:S07]  /*10e0*/  IMAD.U32 R155, RZ, RZ, UR4 ;  /* 0x00000004ff9b7e24 */ /* 0x000fce000f8e00ff */
.L_x_13:
[----:B------:R-:W-:Y:S02]  /*10f0*/  ULDC.64 UR4, c[0x0][0x5a0] ;  /* 0x0001680000047ab9 */ /* 0x000fe40000000a00 */
[----:B------:R-:W-:-:S04]  /*1100*/  ISETP.NE.U32.AND P0, PT, RZ, UR4, PT ;  /* 0x00000004ff007c0c */ /* 0x000fc8000bf05070 */
[----:B------:R-:W-:-:S13]  /*1110*/  ISETP.NE.AND.EX P0, PT, RZ, UR5, PT, P0 ;  /* 0x00000005ff007c0c */ /* 0x000fda000bf05300 */
[----:B------:R-:W-:Y:S05]  /*1120*/  @!P0 BRA `(.L_x_15) ;  /* 0x00000000001c8947 */ /* 0x000fea0003800000 */
[----:B01----:R-:W0:Y:S02]  /*1130*/  LDC.64 R4, c[0x0][0x5a0] ;  /* 0x00016800ff047b82 */ /* 0x003e240000000a00 */
[----:B0-----:R-:W2:Y:S02]  /*1140*/  LDG.E.64 R4, desc[UR36][R4.64] ;  /* 0x0000002404047981 */ /* 0x001ea4000c1e1b00 */
[----:B--2---:R-:W-:-:S04]  /*1150*/  ISETP.NE.U32.AND P0, PT, R4, RZ, PT ;  /* 0x000000ff0400720c */ /* 0x004fc80003f05070 */
[----:B------:R-:W-:-:S13]  /*1160*/  ISETP.NE.AND.EX P0, PT, R5, RZ, PT, P0 ;  /* 0x000000ff0500720c */ /* 0x000fda0003f05300 */
[----:B------:R-:W-:Y:S05]  /*1170*/  @!P0 BRA `(.L_x_15) ;  /* 0x0000000000088947 */ /* 0x000fea0003800000 */
[----:B------:R0:W5:Y:S01]  /*1180*/  LD.E R156, desc[UR36][R4.64] ;  /* 0x00000024049c7980 */ /* 0x000162000c101900 */
[----:B------:R-:W-:Y:S05]  /*1190*/  BRA `(.L_x_16) ;  /* 0x0000000000247947 */ /* 0x000fea0003800000 */
.L_x_15:
[----:B------:R-:W-:Y:S02]  /*11a0*/  ULDC.64 UR4, c[0x0][0x590] ;  /* 0x0001640000047ab9 */ /* 0x000fe40000000a00 */
[----:B------:R-:W-:-:S04]  /*11b0*/  ISETP.NE.U32.AND P0, PT, RZ, UR4, PT ;  /* 0x00000004ff007c0c */ /* 0x000fc8000bf05070 */
[----:B------:R-:W-:-:S13]  /*11c0*/  ISETP.NE.AND.EX P0, PT, RZ, UR5, PT, P0 ;  /* 0x00000005ff007c0c */ /* 0x000fda000bf05300 */
[----:B------:R-:W-:Y:S05]  /*11d0*/  @!P0 BRA `(.L_x_17) ;  /* 0x00000000000c8947 */ /* 0x000fea0003800000 */
[----:B------:R-:W2:Y:S02]  /*11e0*/  LDC.64 R156, c[0x0][0x590] ;  /* 0x00016400ff9c7b82 */ /* 0x000ea40000000a00 */
[----:B--2---:R2:W5:Y:S01]  /*11f0*/  LDG.E R156, desc[UR36][R156.64] ;  /* 0x000000249c9c7981 */ /* 0x004562000c1e1900 */
[----:B------:R-:W-:Y:S05]  /*1200*/  BRA `(.L_x_16) ;  /* 0x0000000000087947 */ /* 0x000fea0003800000 */
.L_x_17:
[----:B------:R-:W-:Y:S02]  /*1210*/  ULDC UR4, c[0x0][0x584] ;  /* 0x0001610000047ab9 */ /* 0x000fe40000000800 */
[----:B------:R-:W-:-:S07]  /*1220*/  IMAD.U32 R156, RZ, RZ, UR4 ;  /* 0x00000004ff9c7e24 */ /* 0x000fce000f8e00ff */
.L_x_16:
[----:B------:R-:W-:-:S13]  /*1230*/  LOP3.LUT P0, RZ, R0, 0xff, RZ, 0xc0, !PT ;  /* 0x000000ff00ff7812 */ /* 0x000fda000780c0ff */
[----:B------:R-:W-:Y:S05]  /*1240*/  @!P0 EXIT ;  /* 0x000000000000894d */ /* 0x000fea0003800000 */
[----:B------:R-:W-:Y:S01]  /*1250*/  ULDC UR4, c[0x0][0x28c] ;  /* 0x0000a30000047ab9 */ /* 0x000fe20000000800 */
[----:B--2---:R-:W-:Y:S01]  /*1260*/  LOP3.LUT R157, R19, 0x1, RZ, 0xfc, !PT ;  /* 0x00000001139d7812 */ /* 0x004fe200078efcff */
[----:B------:R-:W-:Y:S01]  /*1270*/  UIADD3 UR4, UR4, 0x1f, URZ ;  /* 0x0000001f04047890 */ /* 0x000fe2000fffe03f */
[----:B------:R-:W-:Y:S01]  /*1280*/  UMOV UR38, URZ ;  /* 0x0000003f00267c82 */ /* 0x000fe20008000000 */
[----:B------:R-:W-:Y:S02]  /*1290*/  UMOV UR39, URZ ;  /* 0x0000003f00277c82 */ /* 0x000fe40008000000 */
[----:B------:R-:W-:-:S04]  /*12a0*/  USHF.R.S32.HI UR5, URZ, 0x1f, UR4 ;  /* 0x0000001f3f057899 */ /* 0x000fc80008011404 */
[----:B------:R-:W-:-:S04]  /*12b0*/  ULEA.HI UR5, UR5, UR4, URZ, 0x5 ;  /* 0x0000000405057291 */ /* 0x000fc8000f8f283f */
[----:B------:R-:W-:-:S12]  /*12c0*/  USHF.R.S32.HI UR40, URZ, 0x5, UR5 ;  /* 0x000000053f287899 */ /* 0x000fd80008011405 */
.L_x_293:
[----:B------:R-:W-:Y:S01]  /*12d0*/  LOP3.LUT R0, R18, 0x80, RZ, 0xc0, !PT ;  /* 0x0000008012007812 */ /* 0x000fe200078ec0ff */
[----:B--2---:R-:W2:Y:S01]  /*12e0*/  S2UR UR7, SR_CgaCtaId ;  /* 0x00000000000779c3 */ /* 0x004ea20000008800 */
[----:B------:R-:W-:Y:S02]  /*12f0*/  UMOV UR6, 0x400 ;  /* 0x0000040000067882 */ /* 0x000fe40000000000 */
[----:B------:R-:W-:-:S06]  /*1300*/  SHF.R.U32.HI R0, RZ, 0x7, R0 ;  /* 0x00000007ff007819 */ /* 0x000fcc0000011600 */
[----:B---3--:R-:W3:Y:S01]  /*1310*/  SHFL.IDX PT, R0, R0, RZ, 0x1f ;  /* 0x00001fff00007589 */ /* 0x008ee200000e0000 */
[----:B--2---:R-:W-:Y:S01]  /*1320*/  ULEA UR6, UR7, UR6, 0x18 ;  /* 0x0000000607067291 */ /* 0x004fe2000f8ec03f */
[----:B---3--:R-:W-:-:S13]  /*1330*/  R2UR UR4, R0 ;  /* 0x00000000000472ca */ /* 0x008fda00000e0000 */
[----:B------:R-:W-:-:S04]  /*1340*/  ULEA.HI UR5, UR4, UR4, URZ, 0x1 ;  /* 0x0000000404057291 */ /* 0x000fc8000f8f083f */
[----:B------:R-:W-:-:S04]  /*1350*/  ULOP3.LUT UR5, UR5, 0xffffe, URZ, 0xc0, !UPT ;  /* 0x000ffffe05057892 */ /* 0x000fc8000f8ec03f */
[----:B------:R-:W-:-:S03]  /*1360*/  UIADD3 UR5, UR4, -UR5, URZ ;  /* 0x8000000504057290 */ /* 0x000fc6000fffe03f */
[----:B------:R-:W-:Y:S01]  /*1370*/  ULDC UR4, c[0x0][0x28c] ;  /* 0x0000a30000047ab9 */ /* 0x000fe20000000800 */
[----:B------:R-:W-:Y:S01]  /*1380*/  ULEA UR5, UR5, UR6, 0xc ;  /* 0x0000000605057291 */ /* 0x000fe2000f8e603f */
[----:B------:R-:W-:-:S03]  /*1390*/  ISETP.LT.AND P0, PT, RZ, UR4, PT ;  /* 0x00000004ff007c0c */ /* 0x000fc6000bf01270 */
[----:B------:R-:W-:-:S04]  /*13a0*/  UIADD3 UR5, UR5, 0x180, URZ ;  /* 0x0000018005057890 */ /* 0x000fc8000fffe03f */
[----:B------:R-:W-:-:S04]  /*13b0*/  USHF.R.U32.HI UR5, URZ, 0x4, UR5 ;  /* 0x000000043f057899 */ /* 0x000fc80008011605 */
[----:B------:R-:W-:Y:S02]  /*13c0*/  ULOP3.LUT UR41, UR5, 0x3fff, URZ, 0xc0, !UPT ;  /* 0x00003fff05297892 */ /* 0x000fe4000f8ec03f */
[----:B-1--45:R-:W-:Y:S10]  /*13d0*/  @P0 BRA `(.L_x_18) ;  /* 0x0000000000400947 */ /* 0x032ff40003800000 */
[----:B------:R-:W-:Y:S01]  /*13e0*/  MOV R0, 0x0 ;  /* 0x0000000000007802 */ /* 0x000fe20000000f00 */
[----:B------:R-:W-:Y:S01]  /*13f0*/  ULDC.64 UR4, c[0x4][0x68] ;  /* 0x01001a0000047ab9 */ /* 0x000fe20000000a00 */
[----:B------:R-:W-:Y:S01]  /*1400*/  ULDC.64 UR6, c[0x4][0x8] ;  /* 0x0100020000067ab9 */ /* 0x000fe20000000a00 */
[----:B01----:R-:W-:Y:S01]  /*1410*/  IMAD.U32 R4, RZ, RZ, UR4 ;  /* 0x00000004ff047e24 */ /* 0x003fe2000f8e00ff */
[----:B------:R0:W1:Y:S01]  /*1420*/  LDC.64 R14, c[0x4][R0] ;  /* 0x01000000000e7b82 */ /* 0x0000620000000a00 */
[----:B------:R-:W-:Y:S01]  /*1430*/  IMAD.U32 R5, RZ, RZ, UR5 ;  /* 0x00000005ff057e24 */ /* 0x000fe2000f8e00ff */
[----:B------:R-:W-:Y:S01]  /*1440*/  ULDC.64 UR4, c[0x4][0x70] ;  /* 0x01001c0000047ab9 */ /* 0x000fe20000000a00 */
[----:B------:R-:W-:Y:S02]  /*1450*/  IMAD.U32 R10, RZ, RZ, UR6 ;  /* 0x00000006ff0a7e24 */ /* 0x000fe4000f8e00ff */
[----:B------:R-:W-:Y:S02]  /*1460*/  IMAD.U32 R6, RZ, RZ, UR4 ;  /* 0x00000004ff067e24 */ /* 0x000fe4000f8e00ff */
[----:B------:R-:W-:-:S02]  /*1470*/  IMAD.U32 R7, RZ, RZ, UR5 ;  /* 0x00000005ff077e24 */ /* 0x000fc4000f8e00ff */
[----:B------:R-:W-:Y:S02]  /*1480*/  IMAD.U32 R11, RZ, RZ, UR7 ;  /* 0x00000007ff0b7e24 */ /* 0x000fe4000f8e00ff */
[----:B------:R-:W-:Y:S02]  /*1490*/  IMAD.MOV.U32 R8, RZ, RZ, 0x1e1 ;  /* 0x000001e1ff087424 */ /* 0x000fe400078e00ff */
[----:B------:R-:W-:Y:S02]  /*14a0*/  IMAD.MOV.U32 R12, RZ, RZ, 0x1 ;  /* 0x00000001ff0c7424 */ /* 0x000fe400078e00ff */
[----:B0-----:R-:W-:-:S07]  /*14b0*/  IMAD.MOV.U32 R13, RZ, RZ, RZ ;  /* 0x000000ffff0d7224 */ /* 0x001fce00078e00ff */
[----:B------:R-:W-:-:S07]  /*14c0*/  LEPC R20, `(.L_x_18) ;  /* 0x000000001014794e */ /* 0x000fce0000000000 */
[----:B-1---5:R-:W-:Y:S05]  /*14d0*/  CALL.ABS.NOINC R14 ;  /* 0x000000000e007343 */ /* 0x022fea0003c00000 */
.L_x_18:
[----:B------:R-:W-:-:S13]  /*14e0*/  ISETP.NE.AND P0, PT, R157, 0x3, PT ;  /* 0x000000039d00780c */ /* 0x000fda0003f05270 */
[----:B------:R-:W-:Y:S05]  /*14f0*/  @!P0 BRA `(.L_x_19) ;  /* 0x0000000000048947 */ /* 0x000fea0003800000 */
[----:B------:R-:W-:Y:S01]  /*1500*/  BPT.TRAP 0x1 ;  /* 0x000000040000795c */ /* 0x000fe20000300000 */
.L_x_19:
[----:B------:R-:W2:Y:S01]  /*1510*/  S2UR UR5, SR_CgaCtaId ;  /* 0x00000000000579c3 */ /* 0x000ea20000008800 */
[----:B------:R-:W-:Y:S01]  /*1520*/  UMOV UR4, 0x400 ;  /* 0x0000040000047882 */ /* 0x000fe20000000000 */
[----:B------:R-:W-:Y:S02]  /*1530*/  IMAD.U32 R0, RZ, RZ, UR38 ;  /* 0x00000026ff007e24 */ /* 0x000fe4000f8e00ff */
[----:B------:R-:W-:-:S03]  /*1540*/  IMAD.U32 R3, RZ, RZ, UR39 ;  /* 0x00000027ff037e24 */ /* 0x000fc6000f8e00ff */
[----:B------:R-:W-:Y:S01]  /*1550*/  SHF.L.U32 R0, R0, 0x1f, RZ ;  /* 0x0000001f00007819 */ /* 0x000fe200000006ff */
[----:B--2---:R-:W-:-:S06]  /*1560*/  ULEA UR4, UR5, UR4, 0x18 ;  /* 0x0000000405047291 */ /* 0x004fcc000f8ec03f */
[----:B------:R-:W-:-:S04]  /*1570*/  IMAD.U32 R6, RZ, RZ, UR4 ;  /* 0x00000004ff067e24 */ /* 0x000fc8000f8e00ff */
[----:B------:R-:W-:-:S04]  /*1580*/  IMAD R3, R3, 0x8, R6 ;  /* 0x0000000803037824 */ /* 0x000fc800078e0206 */
[----:B------:R2:W3:Y:S01]  /*1590*/  SYNCS.PHASECHK.TRANS64.TRYWAIT P1, [R3+URZ], R0 ;  /* 0x00000000030075a7 */ /* 0x0004e2000802017f */
[----:B------:R-:W-:Y:S05]  /*15a0*/  @!P0 BRA `(.L_x_20) ;  /* 0x0000000000048947 */ /* 0x000fea0003800000 */
[----:B------:R-:W-:Y:S01]  /*15b0*/  BPT.TRAP 0x1 ;  /* 0x000000040000795c */ /* 0x000fe20000300000 */
.L_x_20:
[----:B---3--:R-:W-:Y:S05]  /*15c0*/  @P1 BRA `(.L_x_21) ;  /* 0x0000000000081947 */ /* 0x008fea0003800000 */
[----:B------:R-:W3:Y:S02]  /*15d0*/  SYNCS.PHASECHK.TRANS64.TRYWAIT P1, [R3+URZ], R0 ;  /* 0x00000000030075a7 */ /* 0x000ee4000802017f */
[----:B---3--:R-:W-:Y:S05]  /*15e0*/  @!P1 BRA `(.L_x_22) ;  /* 0x000000a400409947 */ /* 0x008fea0003800000 */
.L_x_21:
[----:B------:R-:W-:-:S04]  /*15f0*/  UISETP.LT.AND UP0, UPT, UR40, 0x1, UPT ;  /* 0x000000012800788c */ /* 0x000fc8000bf01270 */
[----:B------:R-:W-:-:S06]  /*1600*/  USEL UR4, UR40, 0x1, UP0 ;  /* 0x0000000128047887 */ /* 0x000fcc0008000000 */
[----:B--23--:R-:W-:Y:S01]  /*1610*/  IMAD.U32 R0, RZ, RZ, UR4 ;  /* 0x00000004ff007e24 */ /* 0x00cfe2000f8e00ff */
[----:B------:R-:W-:Y:S05]  /*1620*/  WARPSYNC.ALL ;  /* 0x0000000000007948 */ /* 0x000fea0003800000 */
[----:B------:R-:W-:-:S04]  /*1630*/  IADD3 R0, -R0, UR40, RZ ;  /* 0x0000002800007c10 */ /* 0x000fc8000fffe1ff */
[----:B------:R-:W-:Y:S02]  /*1640*/  ISETP.GE.AND P1, PT, R0, 0x1, PT ;  /* 0x000000010000780c */ /* 0x000fe40003f26270 */
[----:B------:R-:W-:Y:S01]  /*1650*/  R2UR UR4, R6 ;  /* 0x00000000060472ca */ /* 0x000fe200000e0000 */
[----:B------:R-:W-:Y:S01]  /*1660*/  ULOP3.LUT UR41, UR41, 0x10000, URZ, 0xfc, !UPT ;  /* 0x0001000029297892 */ /* 0x000fe2000f8efc3f */
[----:B------:R-:W-:Y:S01]  /*1670*/  WARPGROUP.ARRIVE ;  /* 0x00000000000079c5 */ /* 0x000fe20000000000 */
[----:B------:R-:W-:Y:S01]  /*1680*/  UMOV UR5, 0x80000020 ;  /* 0x8000002000057882 */ /* 0x000fe20000000000 */
[----:B------:R-:W-:-:S09]  /*1690*/  UMOV UR7, 0x80000020 ;  /* 0x8000002000077882 */ /* 0x000fd20000000000 */
[----:B------:R-:W-:-:S04]  /*16a0*/  UIADD3 UR4, UR4, 0x12180, URZ ;  /* 0x0001218004047890 */ /* 0x000fc8000fffe03f */
[----:B------:R-:W-:-:S04]  /*16b0*/  USHF.R.U32.HI UR4, URZ, 0x4, UR4 ;  /* 0x000000043f047899 */ /* 0x000fc80008011604 */
[----:B------:R-:W-:-:S04]  /*16c0*/  ULOP3.LUT UR4, UR4, 0x3fff, URZ, 0xc0, !UPT ;  /* 0x00003fff04047892 */ /* 0x000fc8000f8ec03f */
[----:B------:R-:W-:Y:S02]  /*16d0*/  ULOP3.LUT UR9, UR4, 0x10000, URZ, 0xfc, !UPT ;  /* 0x0001000004097892 */ /* 0x000fe4000f8efc3f */
[----:B------:R-:W-:Y:S02]  /*16e0*/  ULEA UR4, UR39, UR41, 0x9 ;  /* 0x0000002927047291 */ /* 0x000fe4000f8e483f */
[----:B------:R-:W-:-:S09]  /*16f0*/  ULEA UR6, UR39, UR9, 0xa ;  /* 0x0000000927067291 */ /* 0x000fd2000f8e503f */
[----:B------:R-:W-:Y:S01]  /*1700*/  HGMMA.64x256x16.F32.BF16 R24, gdesc[UR4], RZ, !UPT, gsb0 ;  /* 0x03e00000041879f0 */ /* 0x000fe2000c0018ff */
[----:B------:R-:W-:Y:S02]  /*1710*/  UIADD3 UR4, UR4, 0x2, URZ ;  /* 0x0000000204047890 */ /* 0x000fe4000fffe03f */
[----:B------:R-:W-:Y:S01]  /*1720*/  UIADD3 UR6, UR6, 0x2, URZ ;  /* 0x0000000206067890 */ /* 0x000fe2000fffe03f */
[----:B------:R-:W-:Y:S01]  /*1730*/  UMOV UR5, 0x80000020 ;  /* 0x8000002000057882 */ /* 0x000fe20000000000 */
[----:B------:R-:W-:Y:S01]  /*1740*/  UMOV UR7, 0x80000020 ;  /* 0x8000002000077882 */ /* 0x000fe20000000000 */
[----:B------:R-:W-:Y:S02]  /*1750*/  WARPGROUP.DEPBAR.LE gsb0, 0x0 ;  /* 0x00008000000079c5 */ /* 0x000fe40000010000 */
[----:B------:R-:W-:-:S15]  /*1760*/  WARPGROUP.ARRIVE ;  /* 0x00000000000079c5 */ /* 0x000fde0000000000 */
[----:B------:R-:W-:-:S05]  /*1770*/  NOP ;  /* 0x0000000000007918 */ /* 0x000fca0000000000 */
[----:B------:R-:W-:Y:S03]  /*1780*/  HGMMA.64x256x16.F32.BF16 R24, gdesc[UR4], R24, gsb0 ;  /* 0x03e00000041879f0 */ /* 0x000fe60008001818 */
[----:B------:R-:W-:Y:S02]  /*1790*/  WARPGROUP.DEPBAR.LE gsb0, 0x0 ;  /* 0x00008000000079c5 */ /* 0x000fe40000010000 */
[----:B------:R-:W-:Y:S05]  /*17a0*/  @!P1 BRA `(.L_x_23) ;  /* 0x0000000000e89947 */ /* 0x000fea0003800000 */
[----:B------:R-:W-:Y:S02]  /*17b0*/  UIADD3 UR4, UR39, 0x1, URZ ;  /* 0x0000000127047890 */ /* 0x000fe4000fffe03f */
[----:B------:R-:W-:Y:S02]  /*17c0*/  IMAD.U32 R3, RZ, RZ, UR39 ;  /* 0x00000027ff037e24 */ /* 0x000fe4000f8e00ff */
[----:B------:R-:W-:-:S04]  /*17d0*/  UISETP.NE.AND UP0, UPT, UR4, 0x9, UPT ;  /* 0x000000090400788c */ /* 0x000fc8000bf05270 */
[----:B------:R-:W-:Y:S02]  /*17e0*/  USEL UR5, URZ, 0x1, UP0 ;  /* 0x000000013f057887 */ /* 0x000fe40008000000 */
[----:B------:R-:W-:Y:S02]  /*17f0*/  USEL UR8, UR4, URZ, UP0 ;  /* 0x0000003f04087287 */ /* 0x000fe40008000000 */
[----:B------:R-:W-:-:S06]  /*1800*/  ULOP3.LUT UR5, UR38, UR5, URZ, 0x3c, !UPT ;  /* 0x0000000526057292 */ /* 0x000fcc000f8e3c3f */
[----:B------:R-:W-:-:S07]  /*1810*/  IMAD.U32 R7, RZ, RZ, UR5 ;  /* 0x00000005ff077e24 */ /* 0x000fce000f8e00ff */
.L_x_30:
[----:B------:R-:W-:Y:S05]  /*1820*/  @!P0 BRA `(.L_x_24) ;  /* 0x0000000000048947 */ /* 0x000fea0003800000 */
[----:B------:R-:W-:Y:S01]  /*1830*/  BPT.TRAP 0x1 ;  /* 0x000000040000795c */ /* 0x000fe20000300000 */
.L_x_24:
[----:B------:R-:W2:Y:S01]  /*1840*/  S2UR UR5, SR_CgaCtaId ;  /* 0x00000000000579c3 */ /* 0x000ea20000008800 */
[----:B------:R-:W-:Y:S01]  /*1850*/  UMOV UR4, 0x400 ;  /* 0x0000040000047882 */ /* 0x000fe20000000000 */
[----:B01----:R-:W-:Y:S01]  /*1860*/  IMAD.U32 R5, RZ, RZ, UR8 ;  /* 0x00000008ff057e24 */ /* 0x003fe2000f8e00ff */
[----:B------:R-:W-:Y:S01]  /*1870*/  SHF.L.U32 R4, R7, 0x1f, RZ ;  /* 0x0000001f07047819 */ /* 0x000fe200000006ff */
[----:B--2---:R-:W-:-:S06]  /*1880*/  ULEA UR4, UR5, UR4, 0x18 ;  /* 0x0000000405047291 */ /* 0x004fcc000f8ec03f */
[----:B------:R-:W-:-:S04]  /*1890*/  IMAD.U32 R6, RZ, RZ, UR4 ;  /* 0x00000004ff067e24 */ /* 0x000fc8000f8e00ff */
[----:B------:R-:W-:-:S04]  /*18a0*/  IMAD R5, R5, 0x8, R6 ;  /* 0x0000000805057824 */ /* 0x000fc800078e0206 */
[----:B------:R0:W1:Y:S01]  /*18b0*/  SYNCS.PHASECHK.TRANS64.TRYWAIT P1, [R5+URZ], R4 ;  /* 0x00000004050075a7 */ /* 0x000062000802017f */
[----:B------:R-:W-:Y:S05]  /*18c0*/  @!P0 BRA `(.L_x_25) ;  /* 0x0000000000048947 */ /* 0x000fea0003800000 */
[----:B------:R-:W-:Y:S01]  /*18d0*/  BPT.TRAP 0x1 ;  /* 0x000000040000795c */ /* 0x000fe20000300000 */
.L_x_25:
[----:B-1----:R-:W-:Y:S05]  /*18e0*/  @P1 BRA `(.L_x_26) ;  /* 0x0000000000081947 */ /* 0x002fea0003800000 */
[----:B------:R-:W1:Y:S02]  /*18f0*/  SYNCS.PHASECHK.TRANS64.TRYWAIT P1, [R5+URZ], R4 ;  /* 0x00000004050075a7 */ /* 0x000e64000802017f */
[----:B-1----:R-:W-:Y:S05]  /*1900*/  @!P1 BRA `(.L_x_27) ;  /* 0x000000a0008c9947 */ /* 0x002fea0003800000 */
.L_x_26:
[----:B------:R-:W-:Y:S01]  /*1910*/  ULEA UR4, UR8, UR41, 0x9 ;  /* 0x0000002908047291 */ /* 0x000fe2000f8e483f */
[----:B------:R-:W-:Y:S01]  /*1920*/  WARPGROUP.ARRIVE ;  /* 0x00000000000079c5 */ /* 0x000fe20000000000 */
[----:B------:R-:W-:Y:S01]  /*1930*/  ULEA UR6, UR8, UR9, 0xa ;  /* 0x0000000908067291 */ /* 0x000fe2000f8e503f */
[----:B------:R-:W-:Y:S01]  /*1940*/  UMOV UR5, 0x80000020 ;  /* 0x8000002000057882 */ /* 0x000fe20000000000 */
[----:B------:R-:W-:-:S07]  /*1950*/  UMOV UR7, 0x80000020 ;  /* 0x8000002000077882 */ /* 0x000fce0000000000 */
[----:B------:R-:W-:Y:S01]  /*1960*/  HGMMA.64x256x16.F32.BF16 R24, gdesc[UR4], R24, gsb0 ;  /* 0x03e00000041879f0 */ /* 0x000fe20008001818 */
        /* <DEDUP_REMOVED lines=10> */
[----:B------:R-:W-:Y:S01]  /*1a10*/  BPT.TRAP 0x1 ;  /* 0x000000040000795c */ /* 0x000fe20000300000 */
.L_x_28:
[----:B------:R-:W-:-:S13]  /*1a20*/  ISETP.NE.AND P1, PT, R22, RZ, PT ;  /* 0x000000ff1600720c */ /* 0x000fda0003f25270 */
[----:B01----:R-:W-:-:S04]  /*1a30*/  @P1 IMAD R4, R3, 0x8, R6 ;  /* 0x0000000803041824 */ /* 0x003fc800078e0206 */
[----:B------:R-:W-:-:S05]  /*1a40*/  @P1 VIADD R5, R4, 0x48 ;  /* 0x0000004804051836 */ /* 0x000fca0000000000 */
[----:B------:R-:W-:-:S04]  /*1a50*/  @P1 PRMT R5, R152, 0x654, R5 ;  /* 0x0000065498051816 */ /* 0x000fc80000000005 */
[----:B------:R0:W-:Y:S01]  /*1a60*/  @P1 SYNCS.ARRIVE.TRANS64.RED.A1T0 RZ, [R5+URZ], RZ ;  /* 0x000000ff05ff19a7 */ /* 0x0001e2000810043f */
[----:B------:R-:W-:-:S13]  /*1a70*/  ISETP.GT.U32.AND P1, PT, R19, 0x1, PT ;  /* 0x000000011300780c */ /* 0x000fda0003f24070 */
[----:B0-----:R-:W-:Y:S05]  /*1a80*/  @P1 BRA `(.L_x_29) ;  /* 0x0000000000041947 */ /* 0x001fea0003800000 */
[----:B------:R-:W-:Y:S01]  /*1a90*/  BPT.TRAP 0x1 ;  /* 0x000000040000795c */ /* 0x000fe20000300000 */
.L_x_29:
[----:B------:R-:W-:Y:S01]  /*1aa0*/  UIADD3 UR8, UR8, 0x1, URZ ;  /* 0x0000000108087890 */ /* 0x000fe2000fffe03f */
[C---:B------:R-:W-:Y:S01]  /*1ab0*/  ISETP.GT.AND P2, PT, R0.reuse, 0x1, PT ;  /* 0x000000010000780c */ /* 0x040fe20003f44270 */
[----:B------:R-:W-:Y:S02]  /*1ac0*/  VIADD R3, R3, 0x1 ;  /* 0x0000000103037836 */ /* 0x000fe40000000000 */
[----:B------:R-:W-:Y:S01]  /*1ad0*/  UISETP.NE.AND UP0, UPT, UR8, 0x9, UPT ;  /* 0x000000090800788c */ /* 0x000fe2000bf05270 */
[----:B------:R-:W-:Y:S02]  /*1ae0*/  VIADD R0, R0, 0xffffffff ;  /* 0xffffffff00007836 */ /* 0x000fe40000000000 */
[C---:B------:R-:W-:Y:S01]  /*1af0*/  ISETP.NE.AND P1, PT, R3.reuse, 0x9, PT ;  /* 0x000000090300780c */ /* 0x040fe20003f25270 */
[----:B------:R-:W-:Y:S02]  /*1b00*/  USEL UR4, URZ, 0x1, UP0 ;  /* 0x000000013f047887 */ /* 0x000fe40008000000 */
[----:B------:R-:W-:Y:S01]  /*1b10*/  USEL UR8, UR8, URZ, UP0 ;  /* 0x0000003f08087287 */ /* 0x000fe20008000000 */
[----:B------:R-:W-:-:S03]  /*1b20*/  SEL R3, R3, RZ, P1 ;  /* 0x000000ff03037207 */ /* 0x000fc60000800000 */
[----:B------:R-:W-:Y:S01]  /*1b30*/  LOP3.LUT R7, R7, UR4, RZ, 0x3c, !PT ;  /* 0x0000000407077c12 */ /* 0x000fe2000f8e3cff */
[----:B------:R-:W-:Y:S07]  /*1b40*/  @P2 BRA `(.L_x_30) ;  /* 0xfffffffc00342947 */ /* 0x000fee000383ffff */
.L_x_23:
[----:B------:R-:W2:Y:S02]  /*1b50*/  LDC R0, c[0x0][0x28c] ;  /* 0x0000a300ff007b82 */ /* 0x000ea40000000800 */
[----:B--2---:R-:W-:-:S13]  /*1b60*/  ISETP.GE.AND P1, PT, R0, 0x1, PT ;  /* 0x000000010000780c */ /* 0x004fda0003f26270 */
[----:B------:R-:W-:Y:S05]  /*1b70*/  @!P1 BRA `(.L_x_31) ;  /* 0x0000000000509947 */ /* 0x000fea0003800000 */
[----:B------:R-:W-:Y:S05]  /*1b80*/  @!P0 BRA `(.L_x_32) ;  /* 0x0000000000048947 */ /* 0x000fea0003800000 */
[----:B------:R-:W-:Y:S01]  /*1b90*/  BPT.TRAP 0x1 ;  /* 0x000000040000795c */ /* 0x000fe20000300000 */
.L_x_32:
[----:B------:R-:W-:Y:S01]  /*1ba0*/  ISETP.NE.AND P0, PT, R22, RZ, PT ;  /* 0x000000ff1600720c */ /* 0x000fe20003f05270 */
[----:B------:R-:W-:Y:S01]  /*1bb0*/  BSSY B0, `(.L_x_33) ;  /* 0x000000e000007945 */ /* 0x000fe20003800000 */
[----:B------:R-:W-:-:S11]  /*1bc0*/  ISETP.GT.U32.AND P1, PT, R19, 0x1, PT ;  /* 0x000000011300780c */ /* 0x000fd60003f24070 */
[----:B------:R-:W-:Y:S05]  /*1bd0*/  @!P0 BRA `(.L_x_34) ;  /* 0x00000000002c8947 */ /* 0x000fea0003800000 */
[----:B------:R-:W-:-:S04]  /*1be0*/  UISETP.LT.AND UP0, UPT, UR40, 0x1, UPT ;  /* 0x000000012800788c */ /* 0x000fc8000bf01270 */
[----:B------:R-:W-:-:S04]  /*1bf0*/  USEL UR6, UR40, 0x1, UP0 ;  /* 0x0000000128067887 */ /* 0x000fc80008000000 */
[----:B------:R-:W-:-:S04]  /*1c00*/  UIADD3 UR6, UR39, UR40, -UR6 ;  /* 0x0000002827067290 */ /* 0x000fc8000fffe806 */
[----:B------:R-:W-:-:S04]  /*1c10*/  UIMAD.WIDE.U32 UR4, UR6, 0x38e38e39, URZ ;  /* 0x38e38e39060478a5 */ /* 0x000fc8000f8e003f */
[----:B------:R-:W-:-:S04]  /*1c20*/  USHF.R.U32.HI UR4, URZ, 0x1, UR5 ;  /* 0x000000013f047899 */ /* 0x000fc80008011605 */
[----:B------:R-:W-:-:S06]  /*1c30*/  UIMAD UR6, UR4, -0x9, UR6 ;  /* 0xfffffff7040678a4 */ /* 0x000fcc000f8e0206 */
[----:B------:R-:W-:-:S04]  /*1c40*/  IMAD.U32 R3, RZ, RZ, UR6 ;  /* 0x00000006ff037e24 */ /* 0x000fc8000f8e00ff */
[----:B------:R-:W-:-:S04]  /*1c50*/  IMAD R0, R3, 0x8, R6 ;  /* 0x0000000803007824 */ /* 0x000fc800078e0206 */
[----:B------:R-:W-:-:S05]  /*1c60*/  VIADD R3, R0, 0x48 ;  /* 0x0000004800037836 */ /* 0x000fca0000000000 */
[----:B------:R-:W-:-:S04]  /*1c70*/  PRMT R3, R152, 0x654, R3 ;  /* 0x0000065498037816 */ /* 0x000fc80000000003 */
[----:B------:R2:W-:Y:S03]  /*1c80*/  SYNCS.ARRIVE.TRANS64.RED.A1T0 RZ, [R3+URZ], RZ ;  /* 0x000000ff03ff79a7 */ /* 0x0005e6000810043f */
.L_x_34:
[----:B------:R-:W-:Y:S05]  /*1c90*/  BSYNC B0 ;  /* 0x0000000000007941 */ /* 0x000fea0003800000 */
.L_x_33:
[----:B------:R-:W-:Y:S05]  /*1ca0*/  @P1 BRA `(.L_x_31) ;  /* 0x0000000000041947 */ /* 0x000fea0003800000 */
[----:B------:R-:W-:Y:S01]  /*1cb0*/  BPT.TRAP 0x1 ;  /* 0x000000040000795c */ /* 0x000fe20000300000 */
.L_x_31:
[----:B------:R-:W3:Y:S01]  /*1cc0*/  LDC R6, c[0x0][0x288] ;  /* 0x0000a200ff067b82 */ /* 0x000ee20000000800 */
[--C-:B------:R-:W-:Y:S01]  /*1cd0*/  SHF.R.U32.HI R0, RZ, 0x2, R18.reuse ;  /* 0x00000002ff007819 */ /* 0x100fe20000011612 */
[----:B------:R-:W-:Y:S01]  /*1ce0*/  UIADD3 UR39, UR40, UR39, URZ ;  /* 0x0000002728277290 */ /* 0x000fe2000fffe03f */
[----:B01----:R-:W-:Y:S01]  /*1cf0*/  SHF.R.U32.HI R5, RZ, 0x7, R18 ;  /* 0x00000007ff057819 */ /* 0x003fe20000011612 */
[----:B------:R-:W-:Y:S01]  /*1d00*/  ULDC UR7, c[0x0][0x284] ;  /* 0x0000a10000077ab9 */ /* 0x000fe20000000800 */
[----:B------:R-:W-:Y:S01]  /*1d10*/  LOP3.LUT R4, R18, 0x60, RZ, 0xc0, !PT ;  /* 0x0000006012047812 */ /* 0x000fe200078ec0ff */
[----:B------:R-:W-:Y:S01]  /*1d20*/  UISETP.GT.U32.AND UP0, UPT, UR39, 0x8, UPT ;  /* 0x000000082700788c */ /* 0x000fe2000bf04070 */
[----:B--2---:R-:W-:Y:S01]  /*1d30*/  LOP3.LUT R3, R0, 0x7, RZ, 0xc0, !PT ;  /* 0x0000000700037812 */ /* 0x004fe200078ec0ff */
[----:B------:R-:W-:Y:S01]  /*1d40*/  UISETP.GE.U32.AND UP1, UPT, UR40, 0x9, UPT ;  /* 0x000000092800788c */ /* 0x000fe2000bf26070 */
[----:B------:R-:W-:Y:S01]  /*1d50*/  LOP3.LUT R0, R5, 0x1, RZ, 0xc0, !PT ;  /* 0x0000000105007812 */ /* 0x000fe200078ec0ff */
[----:B------:R-:W-:Y:S01]  /*1d60*/  UISETP.LT.U32.AND UP0, UPT, UR40, 0x9, UP0 ;  /* 0x000000092800788c */ /* 0x000fe20008701070 */
[----:B------:R-:W-:Y:S01]  /*1d70*/  SHF.R.U32.HI R10, RZ, 0x1, R4 ;  /* 0x00000001ff0a7819 */ /* 0x000fe20000011604 */
[----:B------:R-:W-:Y:S01]  /*1d80*/  IMAD.SHL.U32 R4, R18, 0x2, RZ ;  /* 0x0000000212047824 */ /* 0x000fe200078e00ff */
[----:B------:R-:W-:Y:S01]  /*1d90*/  SHF.R.S32.HI R21, RZ, 0x1f, R23 ;  /* 0x0000001fff157819 */ /* 0x000fe20000011417 */
[----:B------:R-:W-:Y:S01]  /*1da0*/  IMAD.SHL.U32 R8, R0, 0x40, RZ ;  /* 0x0000004000087824 */ /* 0x000fe200078e00ff */
[--C-:B------:R-:W-:Y:S01]  /*1db0*/  IADD3 R5, RZ, -R10, -R3.reuse ;  /* 0x8000000aff057210 */ /* 0x100fe20007ffe803 */
[----:B------:R-:W-:Y:S01]  /*1dc0*/  ULDC.64 UR8, c[0x0][0x5d0] ;  /* 0x0001740000087ab9 */ /* 0x000fe20000000a00 */
[----:B------:R-:W-:Y:S01]  /*1dd0*/  LOP3.LUT R4, R4, 0x6, RZ, 0xc0, !PT ;  /* 0x0000000604047812 */ /* 0x000fe200078ec0ff */
[----:B------:R-:W-:Y:S01]  /*1de0*/  UIMAD.WIDE.U32 UR4, UR39, 0x38e38e39, URZ ;  /* 0x38e38e39270478a5 */ /* 0x000fe2000f8e003f */
[----:B------:R-:W-:Y:S01]  /*1df0*/  LOP3.LUT R3, R8, 0x40, R3, 0xe2, !PT ;  /* 0x0000004008037812 */ /* 0x000fe200078ee203 */
[----:B------:R-:W-:Y:S01]  /*1e00*/  IMAD R11, R0, -0x40, R5 ;  /* 0xffffffc0000b7824 */ /* 0x000fe200078e0205 */
[----:B------:R-:W-:Y:S01]  /*1e10*/  LOP3.LUT R0, R18, 0x3, RZ, 0xc0, !PT ;  /* 0x0000000312007812 */ /* 0x000fe200078ec0ff */
[----:B------:R-:W-:Y:S01]  /*1e20*/  USEL UR6, URZ, 0x1, !UP0 ;  /* 0x000000013f067887 */ /* 0x000fe2000c000000 */
[----:B------:R-:W-:Y:S01]  /*1e30*/  PRMT R8, R4, 0x6540, R153 ;  /* 0x0000654004087816 */ /* 0x000fe20000000099 */
[----:B------:R-:W-:Y:S01]  /*1e40*/  IMAD.SHL.U32 R153, R153, 0x100, RZ ;  /* 0x0000010099997824 */ /* 0x000fe200078e00ff */
[----:B------:R-:W-:Y:S01]  /*1e50*/  USHF.R.U32.HI UR4, URZ, 0x1, UR5 ;  /* 0x000000013f047899 */ /* 0x000fe20008011605 */
[----:B---3--:R-:W-:Y:S01]  /*1e60*/  IMAD R12, R0, -0x2, R6 ;  /* 0xfffffffe000c7824 */ /* 0x008fe200078e0206 */
[----:B------:R-:W-:Y:S01]  /*1e70*/  SHF.R.S32.HI R9, RZ, 0x1f, R8 ;  /* 0x0000001fff097819 */ /* 0x000fe20000011408 */
[C---:B------:R-:W-:Y:S01]  /*1e80*/  IMAD.SHL.U32 R0, R154.reuse, 0x80, RZ ;  /* 0x000000809a007824 */ /* 0x040fe200078e00ff */
[----:B------:R-:W-:Y:S01]  /*1e90*/  ISETP.GE.AND P0, PT, R153, R6, PT ;  /* 0x000000069900720c */ /* 0x000fe20003f06270 */
[----:B------:R-:W-:Y:S01]  /*1ea0*/  IMAD R4, R21, UR8, RZ ;  /* 0x0000000815047c24 */ /* 0x000fe2000f8e02ff */
[----:B------:R-:W-:Y:S01]  /*1eb0*/  ULOP3.LUT UR38, UR38, UR6, URZ, 0x3c, !UPT ;  /* 0x0000000626267292 */ /* 0x000fe2000f8e3c3f */
[----:B------:R-:W-:Y:S01]  /*1ec0*/  IMAD.WIDE R6, R154, 0x80, RZ ;  /* 0x000000809a067825 */ /* 0x000fe200078e02ff */
[C---:B------:R-:W-:Y:S01]  /*1ed0*/  ISETP.GE.OR P0, PT, R0.reuse, UR7, P0 ;  /* 0x0000000700007c0c */ /* 0x040fe20008706670 */
[----:B------:R-:W-:Y:S01]  /*1ee0*/  UIMAD UR39, UR4, -0x9, UR39 ;  /* 0xfffffff7042778a4 */ /* 0x000fe2000f8e0227 */
[----:B------:R-:W-:Y:S01]  /*1ef0*/  IADD3 R0, -R0, UR7, R11 ;  /* 0x0000000700007c10 */ /* 0x000fe2000fffe10b */
[C---:B------:R-:W-:Y:S01]  /*1f00*/  IMAD R13, R23.reuse, UR9, R4 ;  /* 0x00000009170d7c24 */ /* 0x040fe2000f8e0204 */
[----:B------:R-:W-:Y:S01]  /*1f10*/  @UP1 ULOP3.LUT UR38, UR38, 0x1, UR4, 0x78, !UPT ;  /* 0x0000000126261892 */ /* 0x000fe2000f8e7804 */
[----:B------:R-:W-:Y:S01]  /*1f20*/  IMAD.WIDE.U32 R4, R23, UR8, R8 ;  /* 0x0000000817047c25 */ /* 0x000fe2000f8e0008 */
[----:B------:R-:W-:-:S03]  /*1f30*/  LOP3.LUT R169, R6, R3, R10, 0xfe, !PT ;  /* 0x0000000306a97212 */ /* 0x000fc600078efe0a */
[----:B------:R-:W-:Y:S02]  /*1f40*/  IMAD.IADD R5, R5, 0x1, R13 ;  /* 0x0000000105057824 */ /* 0x000fe400078e020d */
[----:B------:R-:W-:Y:S02]  /*1f50*/  IMAD.IADD R3, R12, 0x1, -R153 ;  /* 0x000000010c037824 */ /* 0x000fe400078e0a99 */
[----:B------:R-:W-:Y:S01]  /*1f60*/  IMAD.MOV.U32 R154, RZ, RZ, -0x1 ;  /* 0xffffffffff9a7424 */ /* 0x000fe200078e00ff */
[----:B------:R-:W-:Y:S06]  /*1f70*/  @P0 BRA `(.L_x_35) ;  /* 0x0000007800dc0947 */ /* 0x000fec0003800000 */
[----:B------:R-:W0:Y:S01]  /*1f80*/  LDC.64 R10, c[0x0][0x5c8] ;  /* 0x00017200ff0a7b82 */ /* 0x000e220000000a00 */
[----:B-----5:R-:W-:Y:S01]  /*1f90*/  FSETP.NEU.AND P0, PT, R156, RZ, PT ;  /* 0x000000ff9c00720b */ /* 0x020fe20003f0d000 */
[----:B------:R-:W-:Y:S01]  /*1fa0*/  BSSY B0, `(.L_x_35) ;  /* 0x00007b4000007945 */ /* 0x000fe20003800000 */
[----:B------:R-:W-:-:S04]  /*1fb0*/  ISETP.GT.AND P2, PT, R3, RZ, PT ;  /* 0x000000ff0300720c */ /* 0x000fc80003f44270 */
[----:B------:R-:W-:Y:S01]  /*1fc0*/  ISETP.GT.AND P1, PT, R0, RZ, P2 ;  /* 0x000000ff0000720c */ /* 0x000fe20001724270 */
[-C--:B0-----:R-:W-:Y:S02]  /*1fd0*/  IMAD R12, R7, R10.reuse, RZ ;  /* 0x0000000a070c7224 */ /* 0x081fe400078e02ff */
[----:B------:R-:W-:-:S04]  /*1fe0*/  IMAD.WIDE.U32 R160, R169, R10, R4 ;  /* 0x0000000aa9a07225 */ /* 0x000fc800078e0004 */
[----:B------:R-:W-:-:S04]  /*1ff0*/  IMAD R5, R169, R11, R12 ;  /* 0x0000000ba9057224 */ /* 0x000fc800078e020c */
[----:B------:R-:W-:Y:S01]  /*2000*/  IMAD.IADD R153, R161, 0x1, R5 ;  /* 0x00000001a1997824 */ /* 0x000fe200078e0205 */
[----:B------:R-:W-:Y:S06]  /*2010*/  @!P0 BRA `(.L_x_36) ;  /* 0x0000005400988947 */ /* 0x000fec0003800000 */
[----:B------:R-:W0:Y:S01]  /*2020*/  LDC.64 R14, c[0x0][0x5b8] ;  /* 0x00016e00ff0e7b82 */ /* 0x000e220000000a00 */
[----:B------:R-:W-:-:S07]  /*2030*/  ULDC.64 UR4, c[0x0][0x5c0] ;  /* 0x0001700000047ab9 */ /* 0x000fce0000000a00 */
[----:B------:R-:W1:Y:S08]  /*2040*/  LDC.64 R166, c[0x0][0x5b0] ;  /* 0x00016c00ffa67b82 */ /* 0x000e700000000a00 */
[----:B------:R-:W2:Y:S01]  /*2050*/  LDC.64 R12, c[0x0][0x5a8] ;  /* 0x00016a00ff0c7b82 */ /* 0x000ea20000000a00 */
[-C--:B0-----:R-:W-:Y:S02]  /*2060*/  IMAD R4, R21, R14.reuse, RZ ;  /* 0x0000000e15047224 */ /* 0x081fe400078e02ff */
[----:B------:R-:W-:-:S04]  /*2070*/  IMAD.WIDE.U32 R162, R23, R14, R8 ;  /* 0x0000000e17a27225 */ /* 0x000fc800078e0008 */
[----:B------:R-:W-:Y:S02]  /*2080*/  IMAD R161, R23, R15, R4 ;  /* 0x0000000f17a17224 */ /* 0x000fe400078e0204 */
[-C--:B-1----:R-:W-:Y:S02]  /*2090*/  IMAD R6, R7, R166.reuse, RZ ;  /* 0x000000a607067224 */ /* 0x082fe400078e02ff */
[----:B------:R-:W-:Y:S02]  /*20a0*/  IMAD.IADD R21, R163, 0x1, R161 ;  /* 0x00000001a3157824 */ /* 0x000fe400078e02a1 */
[----:B------:R-:W-:Y:S02]  /*20b0*/  IMAD.MOV.U32 R20, RZ, RZ, R162 ;  /* 0x000000ffff147224 */ /* 0x000fe400078e00a2 */
[C---:B------:R-:W-:Y:S02]  /*20c0*/  IMAD R165, R169.reuse, R167, R6 ;  /* 0x000000a7a9a57224 */ /* 0x040fe400078e0206 */
[----:B------:R-:W-:-:S04]  /*20d0*/  IMAD.WIDE.U32 R4, R169, R166, R20 ;  /* 0x000000a6a9047225 */ /* 0x000fc800078e0014 */
[----:B------:R-:W-:Y:S01]  /*20e0*/  IMAD.IADD R5, R5, 0x1, R165 ;  /* 0x0000000105057824 */ /* 0x000fe200078e02a5 */
[----:B--2---:R-:W-:-:S04]  /*20f0*/  LEA R6, P0, R4, R12, 0x1 ;  /* 0x0000000c04067211 */ /* 0x004fc800078008ff */
[----:B------:R-:W-:-:S05]  /*2100*/  LEA.HI.X R7, R4, R13, R5, 0x1, P0 ;  /* 0x0000000d04077211 */ /* 0x000fca00000f0c05 */
[----:B------:R0:W2:Y:S01]  /*2110*/  @P1 LDG.E.LTC128B.U16 R15, desc[UR36][R6.64] ;  /* 0x00000024060f1981 */ /* 0x0000a2000c1e1520 */
[----:B------:R-:W-:Y:S01]  /*2120*/  LEA R4, P0, R160, UR4, 0x1 ;  /* 0x00000004a0047c11 */ /* 0x000fe2000f8008ff */
[----:B------:R-:W-:Y:S01]  /*2130*/  IMAD.WIDE.U32 R158, R169, R166, R8 ;  /* 0x000000a6a99e7225 */ /* 0x000fe200078e0008 */
[----:B------:R-:W-:Y:S03]  /*2140*/  BSSY B1, `(.L_x_37) ;  /* 0x0000012000017945 */ /* 0x000fe60003800000 */
[----:B------:R-:W-:Y:S02]  /*2150*/  IMAD.IADD R159, R165, 0x1, R159 ;  /* 0x00000001a59f7824 */ /* 0x000fe400078e029f */
[----:B------:R-:W-:-:S04]  /*2160*/  IMAD.WIDE.U32 R158, R23, R14, R158 ;  /* 0x0000000e179e7225 */ /* 0x000fc800078e009e */
[----:B0-----:R-:W-:Y:S01]  /*2170*/  IMAD.IADD R7, R161, 0x1, R159 ;  /* 0x00000001a1077824 */ /* 0x001fe200078e029f */
[----:B------:R-:W-:Y:S02]  /*2180*/  LEA R6, P4, R158, R12, 0x1 ;  /* 0x0000000c9e067211 */ /* 0x000fe400078808ff */
[----:B------:R-:W-:Y:S02]  /*2190*/  SHF.L.U64.HI R159, R166, 0x3, R167 ;  /* 0x00000003a69f7819 */ /* 0x000fe400000102a7 */
[----:B------:R-:W-:Y:S01]  /*21a0*/  LEA.HI.X R7, R158, R13, R7, 0x1, P4 ;  /* 0x0000000d9e077211 */ /* 0x000fe200020f0c07 */
[----:B------:R-:W-:Y:S02]  /*21b0*/  IMAD.SHL.U32 R158, R166, 0x8, RZ ;  /* 0x00000008a69e7824 */ /* 0x000fe400078e00ff */
[----:B--2---:R-:W-:-:S04]  /*21c0*/  IMAD.U32 R5, R15, 0x10000, RZ ;  /* 0x000100000f057824 */ /* 0x004fc800078e00ff */
[----:B------:R-:W-:-:S04]  /*21d0*/  FMUL R5, R5, R156 ;  /* 0x0000009c05057220 */ /* 0x000fc80000400000 */
[----:B------:R-:W-:Y:S01]  /*21e0*/  FFMA R24, R24, R155, R5 ;  /* 0x0000009b18187223 */ /* 0x000fe20000000005 */
[----:B------:R-:W-:Y:S02]  /*21f0*/  LEA.HI.X R5, R160, UR5, R153, 0x1, P0 ;  /* 0x00000005a0057c11 */ /* 0x000fe400080f0c99 */
[----:B------:R-:W-:Y:S02]  /*2200*/  ISETP.GT.AND P0, PT, R3, 0x1, PT ;  /* 0x000000010300780c */ /* 0x000fe40003f04270 */
[----:B------:R-:W-:Y:S02]  /*2210*/  F2FP.BF16.F32.PACK_AB R24, RZ, R24 ;  /* 0x00000018ff18723e */ /* 0x000fe400000010ff */
[----:B------:R-:W-:-:S03]  /*2220*/  ISETP.GT.AND P3, PT, R0, RZ, P0 ;  /* 0x000000ff0000720c */ /* 0x000fc60000764270 */
[----:B------:R0:W-:Y:S10]  /*2230*/  @P1 STG.E.U16 desc[UR36][R4.64], R24 ;  /* 0x0000001804001986 */ /* 0x0001f4000c101524 */
[----:B------:R-:W-:Y:S05]  /*2240*/  @!P3 BRA `(.L_x_38) ;  /* 0x000000000004b947 */ /* 0x000fea0003800000 */
[----:B------:R1:W5:Y:S02]  /*2250*/  LDG.E.LTC128B.U16 R15, desc[UR36][R6.64+0x2] ;  /* 0x00000224060f7981 */ /* 0x000364000c1e1520 */
.L_x_38:
[----:B------:R-:W-:Y:S05]  /*2260*/  BSYNC B1 ;  /* 0x0000000000017941 */ /* 0x000fea0003800000 */
.L_x_37:
[----:B-----5:R-:W-:Y:S01]  /*2270*/  IMAD.U32 R153, R15, 0x10000, RZ ;  /* 0x000100000f997824 */ /* 0x020fe200078e00ff */
[----:B------:R-:W-:Y:S01]  /*2280*/  ISETP.GT.AND P2, PT, R0, 0x8, P2 ;  /* 0x000000080000780c */ /* 0x000fe20001744270 */
[----:B------:R-:W-:Y:S01]  /*2290*/  IMAD.WIDE.U32 R158, R169, R166, R158 ;  /* 0x000000a6a99e7225 */ /* 0x000fe200078e009e */
[----:B0-----:R-:W-:-:S03]  /*22a0*/  PRMT R24, R15, 0x7610, R24 ;  /* 0x000076100f187816 */ /* 0x001fc60000000018 */
[----:B------:R-:W-:Y:S01]  /*22b0*/  FMUL R20, R153, R156 ;  /* 0x0000009c99147220 */ /* 0x000fe20000400000 */
[----:B------:R-:W-:Y:S01]  /*22c0*/  IMAD.IADD R165, R165, 0x1, R159 ;  /* 0x00000001a5a57824 */ /* 0x000fe200078e029f */
[----:B------:R-:W-:Y:S02]  /*22d0*/  IADD3 R162, P1, R162, R158, RZ ;  /* 0x0000009ea2a27210 */ /* 0x000fe40007f3e0ff */
[----:B------:R-:W-:-:S03]  /*22e0*/  FFMA R25, R25, R155, R20 ;  /* 0x0000009b19197223 */ /* 0x000fc60000000014 */
[----:B------:R-:W-:Y:S02]  /*22f0*/  IMAD.X R21, R165, 0x1, R21, P1 ;  /* 0x00000001a5157824 */ /* 0x000fe400008e0615 */
[----:B------:R-:W-:Y:S02]  /*2300*/  F2FP.BF16.F32.PACK_AB R25, RZ, R25 ;  /* 0x00000019ff19723e */ /* 0x000fe400000010ff */
[C---:B------:R-:W-:Y:S02]  /*2310*/  LEA R20, P1, R162.reuse, R12, 0x1 ;  /* 0x0000000ca2147211 */ /* 0x040fe400078208ff */
[----:B------:R-:W-:Y:S02]  /*2320*/  PRMT R153, R25, 0x7610, R153 ;  /* 0x0000761019997816 */ /* 0x000fe40000000099 */
[----:B------:R-:W-:-:S03]  /*2330*/  LEA.HI.X R21, R162, R13, R21, 0x1, P1 ;  /* 0x0000000da2157211 */ /* 0x000fc600008f0c15 */
[----:B------:R0:W-:Y:S04]  /*2340*/  @P3 STG.E.U16 desc[UR36][R4.64+0x2], R153 ;  /* 0x0000029904003986 */ /* 0x0001e8000c101524 */
[----:B------:R-:W2:Y:S01]  /*2350*/  @P2 LDG.E.LTC128B.U16 R24, desc[UR36][R20.64] ;  /* 0x0000002414182981 */ /* 0x000ea2000c1e1520 */
[----:B------:R-:W-:Y:S01]  /*2360*/  IADD3 R8, P1, R8, R158, RZ ;  /* 0x0000009e08087210 */ /* 0x000fe20007f3e0ff */
[----:B------:R-:W-:Y:S01]  /*2370*/  BSSY B1, `(.L_x_39) ;  /* 0x0000011000017945 */ /* 0x000fe20003800000 */
[----:B------:R-:W-:Y:S02]  /*2380*/  SHF.L.U64.HI R11, R10, 0x4, R11 ;  /* 0x000000040a0b7819 */ /* 0x000fe4000001020b */
[----:B------:R-:W-:Y:S01]  /*2390*/  ISETP.GT.AND P0, PT, R0, 0x8, P0 ;  /* 0x000000080000780c */ /* 0x000fe20000704270 */
[----:B------:R-:W-:Y:S01]  /*23a0*/  IMAD.X R9, R9, 0x1, R165, P1 ;  /* 0x0000000109097824 */ /* 0x000fe200008e06a5 */
[----:B------:R-:W-:-:S05]  /*23b0*/  LEA R10, P1, R10, R4, 0x4 ;  /* 0x000000040a0a7211 */ /* 0x000fca00078220ff */
[----:B------:R-:W-:Y:S02]  /*23c0*/  IMAD.X R11, R11, 0x1, R5, P1 ;  /* 0x000000010b0b7824 */ /* 0x000fe400008e0605 */
[----:B--2---:R-:W-:-:S04]  /*23d0*/  IMAD.U32 R15, R24, 0x10000, RZ ;  /* 0x00010000180f7824 */ /* 0x004fc800078e00ff */
[----:B------:R-:W-:Y:S01]  /*23e0*/  FMUL R25, R15, R156 ;  /* 0x0000009c0f197220 */ /* 0x000fe20000400000 */
[----:B------:R-:W-:-:S04]  /*23f0*/  IMAD.WIDE.U32 R14, R23, R14, R8 ;  /* 0x0000000e170e7225 */ /* 0x000fc800078e0008 */
[----:B------:R-:W-:Y:S01]  /*2400*/  FFMA R25, R26, R155, R25 ;  /* 0x0000009b1a197223 */ /* 0x000fe20000000019 */
[----:B------:R-:W-:Y:S01]  /*2410*/  IMAD.IADD R9, R161, 0x1, R15 ;  /* 0x00000001a1097824 */ /* 0x000fe200078e020f */
[----:B------:R-:W-:-:S03]  /*2420*/  LEA R8, P3, R14, R12, 0x1 ;  /* 0x0000000c0e087211 */ /* 0x000fc600078608ff */
[----:B------:R-:W-:Y:S02]  /*2430*/  F2FP.BF16.F32.PACK_AB R25, RZ, R25 ;  /* 0x00000019ff19723e */ /* 0x000fe400000010ff */
[----:B------:R-:W-:-:S03]  /*2440*/  LEA.HI.X R9, R14, R13, R9, 0x1, P3 ;  /* 0x0000000d0e097211 */ /* 0x000fc600018f0c09 */
[----:B------:R0:W-:Y:S01]  /*2450*/  @P2 STG.E.U16 desc[UR36][R10.64], R25 ;  /* 0x000000190a002986 */ /* 0x0001e2000c101524 */
[----:B------:R-:W-:Y:S05]  /*2460*/  @!P0 BRA `(.L_x_40) ;  /* 0x0000000000048947 */ /* 0x000fea0003800000 */
[----:B------:R2:W5:Y:S02]  /*2470*/  LDG.E.LTC128B.U16 R24, desc[UR36][R8.64+0x2] ;  /* 0x0000022408187981 */ /* 0x000564000c1e1520 */
.L_x_40:
[----:B------:R-:W-:Y:S05]  /*2480*/  BSYNC B1 ;  /* 0x0000000000017941 */ /* 0x000fea0003800000 */
.L_x_39:
[----:B-----5:R-:W-:Y:S01]  /*2490*/  IMAD.U32 R13, R24, 0x10000, RZ ;  /* 0x00010000180d7824 */ /* 0x020fe200078e00ff */
[----:B------:R-:W-:Y:S01]  /*24a0*/  ISETP.GT.AND P1, PT, R3, 0x8, PT ;  /* 0x000000080300780c */ /* 0x000fe20003f24270 */
[----:B------:R-:W-:Y:S02]  /*24b0*/  BSSY B1, `(.L_x_41) ;  /* 0x0000008000017945 */ /* 0x000fe40003800000 */
[----:B------:R-:W-:Y:S01]  /*24c0*/  FMUL R12, R13, R156 ;  /* 0x0000009c0d0c7220 */ /* 0x000fe20000400000 */
[----:B------:R-:W-:-:S03]  /*24d0*/  ISETP.GT.AND P2, PT, R0, RZ, P1 ;  /* 0x000000ff0000720c */ /* 0x000fc60000f44270 */
[----:B------:R-:W-:-:S05]  /*24e0*/  FFMA R12, R27, R155, R12 ;  /* 0x0000009b1b0c7223 */ /* 0x000fca000000000c */
[----:B------:R-:W-:-:S05]  /*24f0*/  F2FP.BF16.F32.PACK_AB R12, RZ, R12 ;  /* 0x0000000cff0c723e */ /* 0x000fca00000010ff */
[----:B------:R3:W-:Y:S01]  /*2500*/  @P0 STG.E.U16 desc[UR36][R10.64+0x2], R12 ;  /* 0x0000020c0a000986 */ /* 0x0007e2000c101524 */
[----:B------:R-:W-:Y:S05]  /*2510*/  @!P2 BRA `(.L_x_42) ;  /* 0x000000000004a947 */ /* 0x000fea0003800000 */
[----:B------:R4:W5:Y:S02]  /*2520*/  LDG.E.LTC128B.U16 R24, desc[UR36][R6.64+0x10] ;  /* 0x0000102406187981 */ /* 0x000964000c1e1520 */
.L_x_42:
[----:B------:R-:W-:Y:S05]  /*2530*/  BSYNC B1 ;  /* 0x0000000000017941 */ /* 0x000fea0003800000 */
.L_x_41:
        /* <DEDUP_REMOVED lines=10> */
.L_x_44:
[----:B------:R-:W-:Y:S05]  /*25e0*/  BSYNC B1 ;  /* 0x0000000000017941 */ /* 0x000fea0003800000 */
.L_x_43:
[----:B0----5:R-:W-:Y:S01]  /*25f0*/  IMAD.U32 R13, R24, 0x10000, RZ ;  /* 0x00010000180d7824 */ /* 0x021fe200078e00ff */
[----:B------:R-:W-:Y:S01]  /*2600*/  ISETP.GT.AND P1, PT, R0, 0x8, P1 ;  /* 0x000000080000780c */ /* 0x000fe20000f24270 */
[----:B------:R-:W-:Y:S02]  /*2610*/  BSSY B1, `(.L_x_45) ;  /* 0x0000007000017945 */ /* 0x000fe40003800000 */
[----:B---3--:R-:W-:-:S04]  /*2620*/  FMUL R12, R13, R156 ;  /* 0x0000009c0d0c7220 */ /* 0x008fc80000400000 */
[----:B------:R-:W-:-:S05]  /*2630*/  FFMA R12, R29, R155, R12 ;  /* 0x0000009b1d0c7223 */ /* 0x000fca000000000c */
[----:B------:R-:W-:-:S05]  /*2640*/  F2FP.BF16.F32.PACK_AB R12, RZ, R12 ;  /* 0x0000000cff0c723e */ /* 0x000fca00000010ff */
[----:B------:R0:W-:Y:S01]  /*2650*/  @P3 STG.E.U16 desc[UR36][R4.64+0x12], R12 ;  /* 0x0000120c04003986 */ /* 0x0001e2000c101524 */
[----:B------:R-:W-:Y:S05]  /*2660*/  @!P1 BRA `(.L_x_46) ;  /* 0x0000000000049947 */ /* 0x000fea0003800000 */
[----:B------:R3:W5:Y:S02]  /*2670*/  LDG.E.LTC128B.U16 R24, desc[UR36][R8.64+0x10] ;  /* 0x0000102408187981 */ /* 0x000764000c1e1520 */
.L_x_46:
[----:B------:R-:W-:Y:S05]  /*2680*/  BSYNC B1 ;  /* 0x0000000000017941 */ /* 0x000fea0003800000 */
.L_x_45:
[----:B-----5:R-:W-:Y:S01]  /*2690*/  IMAD.U32 R13, R24, 0x10000, RZ ;  /* 0x00010000180d7824 */ /* 0x020fe200078e00ff */
[----:B------:R-:W-:Y:S01]  /*26a0*/  ISETP.GT.AND P0, PT, R0, 0x8, P0 ;  /* 0x000000080000780c */ /* 0x000fe20000704270 */
[----:B------:R-:W-:Y:S02]  /*26b0*/  BSSY B1, `(.L_x_47) ;  /* 0x0000007000017945 */ /* 0x000fe40003800000 */
[----:B------:R-:W-:-:S04]  /*26c0*/  FMUL R13, R13, R156 ;  /* 0x0000009c0d0d7220 */ /* 0x000fc80000400000 */
[----:B------:R-:W-:-:S05]  /*26d0*/  FFMA R13, R30, R155, R13 ;  /* 0x0000009b1e0d7223 */ /* 0x000fca000000000d */
[----:B------:R-:W-:-:S05]  /*26e0*/  F2FP.BF16.F32.PACK_AB R13, RZ, R13 ;  /* 0x0000000dff0d723e */ /* 0x000fca00000010ff */
[----:B------:R0:W-:Y:S01]  /*26f0*/  @P1 STG.E.U16 desc[UR36][R10.64+0x10], R13 ;  /* 0x0000100d0a001986 */ /* 0x0001e2000c101524 */
[----:B------:R-:W-:Y:S05]  /*2700*/  @!P0 BRA `(.L_x_48) ;  /* 0x0000000000048947 */ /* 0x000fea0003800000 */
[----:B------:R0:W5:Y:S02]  /*2710*/  LDG.E.LTC128B.U16 R24, desc[UR36][R8.64+0x12] ;  /* 0x0000122408187981 */ /* 0x000164000c1e1520 */
.L_x_48:
[----:B------:R-:W-:Y:S05]  /*2720*/  BSYNC B1 ;  /* 0x0000000000017941 */ /* 0x000fea0003800000 */
.L_x_47:
[----:B0----5:R-:W-:Y:S01]  /*2730*/  IMAD.U32 R13, R24, 0x10000, RZ ;  /* 0x00010000180d7824 */ /* 0x021fe200078e00ff */
        /* <DEDUP_REMOVED lines=9> */
.L_x_50:
[----:B------:R-:W-:Y:S05]  /*27d0*/  BSYNC B1 ;  /* 0x0000000000017941 */ /* 0x000fea0003800000 */
.L_x_49:
        /* <DEDUP_REMOVED lines=10> */
.L_x_52:
[----:B------:R-:W-:Y:S05]  /*2880*/  BSYNC B1 ;  /* 0x0000000000017941 */ /* 0x000fea0003800000 */
.L_x_51:
[----:B0----5:R-:W-:Y:S01]  /*2890*/  IMAD.U32 R13, R24, 0x10000, RZ ;  /* 0x00010000180d7824 */ /* 0x021fe200078e00ff */
        /* <DEDUP_REMOVED lines=8> */
.L_x_54:
[----:B------:R-:W-:Y:S05]  /*2920*/  BSYNC B1 ;  /* 0x0000000000017941 */ /* 0x000fea0003800000 */
.L_x_53:
        /* <DEDUP_REMOVED lines=9> */
.L_x_56:
[----:B------:R-:W-:Y:S05]  /*29c0*/  BSYNC B1 ;  /* 0x0000000000017941 */ /* 0x000fea0003800000 */
.L_x_55:
        /* <DEDUP_REMOVED lines=10> */
.L_x_58:
[----:B------:R-:W-:Y:S05]  /*2a70*/  BSYNC B1 ;  /* 0x0000000000017941 */ /* 0x000fea0003800000 */
.L_x_57:
        /* <DEDUP_REMOVED lines=10> */
.L_x_60:
[----:B------:R-:W-:Y:S05]  /*2b20*/  BSYNC B1 ;  /* 0x0000000000017941 */ /* 0x000fea0003800000 */
.L_x_59:
        /* <DEDUP_REMOVED lines=9> */
.L_x_62:
[----:B------:R-:W-:Y:S05]  /*2bc0*/  BSYNC B1 ;  /* 0x0000000000017941 */ /* 0x000fea0003800000 */
.L_x_61:
        /* <DEDUP_REMOVED lines=9> */
.L_x_64:
[----:B------:R-:W-:Y:S05]  /*2c60*/  BSYNC B1 ;  /* 0x0000000000017941 */ /* 0x000fea0003800000 */
.L_x_63:
        /* <DEDUP_REMOVED lines=10> */
.L_x_66:
[----:B------:R-:W-:Y:S05]  /*2d10*/  BSYNC B1 ;  /* 0x0000000000017941 */ /* 0x000fea0003800000 */
.L_x_65:
        /* <DEDUP_REMOVED lines=10> */
.L_x_68:
[----:B------:R-:W-:Y:S05]  /*2dc0*/  BSYNC B1 ;  /* 0x0000000000017941 */ /* 0x000fea0003800000 */
.L_x_67:
        /* <DEDUP_REMOVED lines=9> */
.L_x_70:
[----:B------:R-:W-:Y:S05]  /*2e60*/  BSYNC B1 ;  /* 0x0000000000017941 */ /* 0x000fea0003800000 */
.L_x_69:
        /* <DEDUP_REMOVED lines=9> */
.L_x_72:
[----:B------:R-:W-:Y:S05]  /*2f00*/  BSYNC B1 ;  /* 0x0000000000017941 */ /* 0x000fea0003800000 */
.L_x_71:
        /* <DEDUP_REMOVED lines=10> */
.L_x_74:
[----:B------:R-:W-:Y:S05]  /*2fb0*/  BSYNC B1 ;  /* 0x0000000000017941 */ /* 0x000fea0003800000 */
.L_x_73:
        /* <DEDUP_REMOVED lines=10> */
.L_x_76:
[----:B------:R-:W-:Y:S05]  /*3060*/  BSYNC B1 ;  /* 0x0000000000017941 */ /* 0x000fea0003800000 */
.L_x_75:
        /* <DEDUP_REMOVED lines=9> */
.L_x_78:
[----:B------:R-:W-:Y:S05]  /*3100*/  BSYNC B1 ;  /* 0x0000000000017941 */ /* 0x000fea0003800000 */
.L_x_77:
        /* <DEDUP_REMOVED lines=9> */
.L_x_80:
[----:B------:R-:W-:Y:S05]  /*31a0*/  BSYNC B1 ;  /* 0x0000000000017941 */ /* 0x000fea0003800000 */
.L_x_79:
        /* <DEDUP_REMOVED lines=10> */
.L_x_82:
[----:B------:R-:W-:Y:S05]  /*3250*/  BSYNC B1 ;  /* 0x0000000000017941 */ /* 0x000fea0003800000 */
.L_x_81:
        /* <DEDUP_REMOVED lines=10> */
.L_x_84:
[----:B------:R-:W-:Y:S05]  /*3300*/  BSYNC B1 ;  /* 0x0000000000017941 */ /* 0x000fea0003800000 */
.L_x_83:
        /* <DEDUP_REMOVED lines=9> */
.L_x_86:
[----:B------:R-:W-:Y:S05]  /*33a0*/  BSYNC B1 ;  /* 0x0000000000017941 */ /* 0x000fea0003800000 */
.L_x_85:
        /* <DEDUP_REMOVED lines=9> */
.L_x_88:
[----:B------:R-:W-:Y:S05]  /*3440*/  BSYNC B1 ;  /* 0x0000000000017941 */ /* 0x000fea0003800000 */
.L_x_87:
        /* <DEDUP_REMOVED lines=10> */
.L_x_90:
[----:B------:R-:W-:Y:S05]  /*34f0*/  BSYNC B1 ;  /* 0x0000000000017941 */ /* 0x000fea0003800000 */
.L_x_89:
        /* <DEDUP_REMOVED lines=10> */
.L_x_92:
[----:B------:R-:W-:Y:S05]  /*35a0*/  BSYNC B1 ;  /* 0x0000000000017941 */ /* 0x000fea0003800000 */
.L_x_91:
        /* <DEDUP_REMOVED lines=9> */
.L_x_94:
[----:B------:R-:W-:Y:S05]  /*3640*/  BSYNC B1 ;  /* 0x0000000000017941 */ /* 0x000fea0003800000 */
.L_x_93:
        /* <DEDUP_REMOVED lines=9> */
.L_x_96:
[----:B------:R-:W-:Y:S05]  /*36e0*/  BSYNC B1 ;  /* 0x0000000000017941 */ /* 0x000fea0003800000 */
.L_x_95:
        /* <DEDUP_REMOVED lines=10> */
.L_x_98:
[----:B------:R-:W-:Y:S05]  /*3790*/  BSYNC B1 ;  /* 0x0000000000017941 */ /* 0x000fea0003800000 */
.L_x_97:
        /* <DEDUP_REMOVED lines=10> */
.L_x_100:
[----:B------:R-:W-:Y:S05]  /*3840*/  BSYNC B1 ;  /* 0x0000000000017941 */ /* 0x000fea0003800000 */
.L_x_99:
        /* <DEDUP_REMOVED lines=9> */
.L_x_102:
[----:B------:R-:W-:Y:S05]  /*38e0*/  BSYNC B1 ;  /* 0x0000000000017941 */ /* 0x000fea0003800000 */
.L_x_101:
        /* <DEDUP_REMOVED lines=9> */
.L_x_104:
[----:B------:R-:W-:Y:S05]  /*3980*/  BSYNC B1 ;  /* 0x0000000000017941 */ /* 0x000fea0003800000 */
.L_x_103:
        /* <DEDUP_REMOVED lines=10> */
.L_x_106:
[----:B------:R-:W-:Y:S05]  /*3a30*/  BSYNC B1 ;  /* 0x0000000000017941 */ /* 0x000fea0003800000 */
.L_x_105:
        /* <DEDUP_REMOVED lines=10> */
.L_x_108:
[----:B------:R-:W-:Y:S05]  /*3ae0*/  BSYNC B1 ;  /* 0x0000000000017941 */ /* 0x000fea0003800000 */
.L_x_107:
        /* <DEDUP_REMOVED lines=9> */
.L_x_110:
[----:B------:R-:W-:Y:S05]  /*3b80*/  BSYNC B1 ;  /* 0x0000000000017941 */ /* 0x000fea0003800000 */
.L_x_109:
        /* <DEDUP_REMOVED lines=9> */
.L_x_112:
[----:B------:R-:W-:Y:S05]  /*3c20*/  BSYNC B1 ;  /* 0x0000000000017941 */ /* 0x000fea0003800000 */
.L_x_111:
        /* <DEDUP_REMOVED lines=10> */
.L_x_114:
[----:B------:R-:W-:Y:S05]  /*3cd0*/  BSYNC B1 ;  /* 0x0000000000017941 */ /* 0x000fea0003800000 */
.L_x_113:
        /* <DEDUP_REMOVED lines=10> */
.L_x_116:
[----:B------:R-:W-:Y:S05]  /*3d80*/  BSYNC B1 ;  /* 0x0000000000017941 */ /* 0x000fea0003800000 */
.L_x_115:
        /* <DEDUP_REMOVED lines=9> */
.L_x_118:
[----:B------:R-:W-:Y:S05]  /*3e20*/  BSYNC B1 ;  /* 0x0000000000017941 */ /* 0x000fea0003800000 */
.L_x_117:
        /* <DEDUP_REMOVED lines=9> */
.L_x_120:
[----:B------:R-:W-:Y:S05]  /*3ec0*/  BSYNC B1 ;  /* 0x0000000000017941 */ /* 0x000fea0003800000 */
.L_x_119:
        /* <DEDUP_REMOVED lines=10> */
.L_x_122:
[----:B------:R-:W-:Y:S05]  /*3f70*/  BSYNC B1 ;  /* 0x0000000000017941 */ /* 0x000fea0003800000 */
.L_x_121:
        /* <DEDUP_REMOVED lines=10> */
.L_x_124:
[----:B------:R-:W-:Y:S05]  /*4020*/  BSYNC B1 ;  /* 0x0000000000017941 */ /* 0x000fea0003800000 */
.L_x_123:
        /* <DEDUP_REMOVED lines=9> */
.L_x_126:
[----:B------:R-:W-:Y:S05]  /*40c0*/  BSYNC B1 ;  /* 0x0000000000017941 */ /* 0x000fea0003800000 */
.L_x_125:
        /* <DEDUP_REMOVED lines=9> */
.L_x_128:
[----:B------:R-:W-:Y:S05]  /*4160*/  BSYNC B1 ;  /* 0x0000000000017941 */ /* 0x000fea0003800000 */
.L_x_127:
        /* <DEDUP_REMOVED lines=10> */
.L_x_130:
[----:B------:R-:W-:Y:S05]  /*4210*/  BSYNC B1 ;  /* 0x0000000000017941 */ /* 0x000fea0003800000 */
.L_x_129:
        /* <DEDUP_REMOVED lines=10> */
.L_x_132:
[----:B------:R-:W-:Y:S05]  /*42c0*/  BSYNC B1 ;  /* 0x0000000000017941 */ /* 0x000fea0003800000 */
.L_x_131:
        /* <DEDUP_REMOVED lines=9> */
.L_x_134:
[----:B------:R-:W-:Y:S05]  /*4360*/  BSYNC B1 ;  /* 0x0000000000017941 */ /* 0x000fea0003800000 */
.L_x_133:
        /* <DEDUP_REMOVED lines=9> */
.L_x_136:
[----:B------:R-:W-:Y:S05]  /*4400*/  BSYNC B1 ;  /* 0x0000000000017941 */ /* 0x000fea0003800000 */
.L_x_135:
        /* <DEDUP_REMOVED lines=10> */
.L_x_138:
[----:B------:R-:W-:Y:S05]  /*44b0*/  BSYNC B1 ;  /* 0x0000000000017941 */ /* 0x000fea0003800000 */
.L_x_137:
        /* <DEDUP_REMOVED lines=10> */
.L_x_140:
[----:B------:R-:W-:Y:S05]  /*4560*/  BSYNC B1 ;  /* 0x0000000000017941 */ /* 0x000fea0003800000 */
.L_x_139:
        /* <DEDUP_REMOVED lines=9> */
.L_x_142:
[----:B------:R-:W-:Y:S05]  /*4600*/  BSYNC B1 ;  /* 0x0000000000017941 */ /* 0x000fea0003800000 */
.L_x_141:
        /* <DEDUP_REMOVED lines=9> */
.L_x_144:
[----:B------:R-:W-:Y:S05]  /*46a0*/  BSYNC B1 ;  /* 0x0000000000017941 */ /* 0x000fea0003800000 */
.L_x_143:
        /* <DEDUP_REMOVED lines=10> */
.L_x_146:
[----:B------:R-:W-:Y:S05]  /*4750*/  BSYNC B1 ;  /* 0x0000000000017941 */ /* 0x000fea0003800000 */
.L_x_145:
        /* <DEDUP_REMOVED lines=10> */
.L_x_148:
[----:B------:R-:W-:Y:S05]  /*4800*/  BSYNC B1 ;  /* 0x0000000000017941 */ /* 0x000fea0003800000 */
.L_x_147:
        /* <DEDUP_REMOVED lines=9> */
.L_x_150:
[----:B------:R-:W-:Y:S05]  /*48a0*/  BSYNC B1 ;  /* 0x0000000000017941 */ /* 0x000fea0003800000 */
.L_x_149:
        /* <DEDUP_REMOVED lines=9> */
.L_x_152:
[----:B------:R-:W-:Y:S05]  /*4940*/  BSYNC B1 ;  /* 0x0000000000017941 */ /* 0x000fea0003800000 */
.L_x_151:
        /* <DEDUP_REMOVED lines=10> */
.L_x_154:
[----:B------:R-:W-:Y:S05]  /*49f0*/  BSYNC B1 ;  /* 0x0000000000017941 */ /* 0x000fea0003800000 */
.L_x_153:
        /* <DEDUP_REMOVED lines=10> */
.L_x_156:
[----:B------:R-:W-:Y:S05]  /*4aa0*/  BSYNC B1 ;  /* 0x0000000000017941 */ /* 0x000fea0003800000 */
.L_x_155:
        /* <DEDUP_REMOVED lines=9> */
.L_x_158:
[----:B------:R-:W-:Y:S05]  /*4b40*/  BSYNC B1 ;  /* 0x0000000000017941 */ /* 0x000fea0003800000 */
.L_x_157:
        /* <DEDUP_REMOVED lines=9> */
.L_x_160:
[----:B------:R-:W-:Y:S05]  /*4be0*/  BSYNC B1 ;  /* 0x0000000000017941 */ /* 0x000fea0003800000 */
.L_x_159:
        /* <DEDUP_REMOVED lines=10> */
.L_x_162:
[----:B------:R-:W-:Y:S05]  /*4c90*/  BSYNC B1 ;  /* 0x0000000000017941 */ /* 0x000fea0003800000 */
.L_x_161:
        /* <DEDUP_REMOVED lines=10> */
.L_x_164:
[----:B------:R-:W-:Y:S05]  /*4d40*/  BSYNC B1 ;  /* 0x0000000000017941 */ /* 0x000fea0003800000 */
.L_x_163:
        /* <DEDUP_REMOVED lines=9> */
.L_x_166:
[----:B------:R-:W-:Y:S05]  /*4de0*/  BSYNC B1 ;  /* 0x0000000000017941 */ /* 0x000fea0003800000 */
.L_x_165:
        /* <DEDUP_REMOVED lines=9> */
.L_x_168:
[----:B------:R-:W-:Y:S05]  /*4e80*/  BSYNC B1 ;  /* 0x0000000000017941 */ /* 0x000fea0003800000 */
.L_x_167:
        /* <DEDUP_REMOVED lines=10> */
.L_x_170:
[----:B------:R-:W-:Y:S05]  /*4f30*/  BSYNC B1 ;  /* 0x0000000000017941 */ /* 0x000fea0003800000 */
.L_x_169:
        /* <DEDUP_REMOVED lines=10> */
.L_x_172:
[----:B------:R-:W-:Y:S05]  /*4fe0*/  BSYNC B1 ;  /* 0x0000000000017941 */ /* 0x000fea0003800000 */
.L_x_171:
        /* <DEDUP_REMOVED lines=9> */
.L_x_174:
[----:B------:R-:W-:Y:S05]  /*5080*/  BSYNC B1 ;  /* 0x0000000000017941 */ /* 0x000fea0003800000 */
.L_x_173:
        /* <DEDUP_REMOVED lines=9> */
.L_x_176:
[----:B------:R-:W-:Y:S05]  /*5120*/  BSYNC B1 ;  /* 0x0000000000017941 */ /* 0x000fea0003800000 */
.L_x_175:
        /* <DEDUP_REMOVED lines=10> */
.L_x_178:
[----:B------:R-:W-:Y:S05]  /*51d0*/  BSYNC B1 ;  /* 0x0000000000017941 */ /* 0x000fea0003800000 */
.L_x_177:
        /* <DEDUP_REMOVED lines=10> */
.L_x_180:
[----:B------:R-:W-:Y:S05]  /*5280*/  BSYNC B1 ;  /* 0x0000000000017941 */ /* 0x000fea0003800000 */
.L_x_179:
        /* <DEDUP_REMOVED lines=9> */
.L_x_182:
[----:B------:R-:W-:Y:S05]  /*5320*/  BSYNC B1 ;  /* 0x0000000000017941 */ /* 0x000fea0003800000 */
.L_x_181:
        /* <DEDUP_REMOVED lines=9> */
.L_x_184:
[----:B------:R-:W-:Y:S05]  /*53c0*/  BSYNC B1 ;  /* 0x0000000000017941 */ /* 0x000fea0003800000 */
.L_x_183:
        /* <DEDUP_REMOVED lines=10> */
.L_x_186:
[----:B------:R-:W-:Y:S05]  /*5470*/  BSYNC B1 ;  /* 0x0000000000017941 */ /* 0x000fea0003800000 */
.L_x_185:
        /* <DEDUP_REMOVED lines=10> */
.L_x_188:
[----:B------:R-:W-:Y:S05]  /*5520*/  BSYNC B1 ;  /* 0x0000000000017941 */ /* 0x000fea0003800000 */
.L_x_187:
        /* <DEDUP_REMOVED lines=9> */
.L_x_190:
[----:B------:R-:W-:Y:S05]  /*55c0*/  BSYNC B1 ;  /* 0x0000000000017941 */ /* 0x000fea0003800000 */
.L_x_189:
        /* <DEDUP_REMOVED lines=9> */
.L_x_192:
[----:B------:R-:W-:Y:S05]  /*5660*/  BSYNC B1 ;  /* 0x0000000000017941 */ /* 0x000fea0003800000 */
.L_x_191:
        /* <DEDUP_REMOVED lines=10> */
.L_x_194:
[----:B------:R-:W-:Y:S05]  /*5710*/  BSYNC B1 ;  /* 0x0000000000017941 */ /* 0x000fea0003800000 */
.L_x_193:
        /* <DEDUP_REMOVED lines=10> */
.L_x_196:
[----:B------:R-:W-:Y:S05]  /*57c0*/  BSYNC B1 ;  /* 0x0000000000017941 */ /* 0x000fea0003800000 */
.L_x_195:
        /* <DEDUP_REMOVED lines=9> */
.L_x_198:
[----:B------:R-:W-:Y:S05]  /*5860*/  BSYNC B1 ;  /* 0x0000000000017941 */ /* 0x000fea0003800000 */
.L_x_197:
        /* <DEDUP_REMOVED lines=9> */
.L_x_200:
[----:B------:R-:W-:Y:S05]  /*5900*/  BSYNC B1 ;  /* 0x0000000000017941 */ /* 0x000fea0003800000 */
.L_x_199:
        /* <DEDUP_REMOVED lines=10> */
.L_x_202:
[----:B------:R-:W-:Y:S05]  /*59b0*/  BSYNC B1 ;  /* 0x0000000000017941 */ /* 0x000fea0003800000 */
.L_x_201:
        /* <DEDUP_REMOVED lines=10> */
.L_x_204:
[----:B------:R-:W-:Y:S05]  /*5a60*/  BSYNC B1 ;  /* 0x0000000000017941 */ /* 0x000fea0003800000 */
.L_x_203:
        /* <DEDUP_REMOVED lines=9> */
.L_x_206:
[----:B------:R-:W-:Y:S05]  /*5b00*/  BSYNC B1 ;  /* 0x0000000000017941 */ /* 0x000fea0003800000 */
.L_x_205:
        /* <DEDUP_REMOVED lines=9> */
.L_x_208:
[----:B------:R-:W-:Y:S05]  /*5ba0*/  BSYNC B1 ;  /* 0x0000000000017941 */ /* 0x000fea0003800000 */
.L_x_207:
        /* <DEDUP_REMOVED lines=10> */
.L_x_210:
[----:B------:R-:W-:Y:S05]  /*5c50*/  BSYNC B1 ;  /* 0x0000000000017941 */ /* 0x000fea0003800000 */
.L_x_209:
        /* <DEDUP_REMOVED lines=10> */
.L_x_212:
[----:B------:R-:W-:Y:S05]  /*5d00*/  BSYNC B1 ;  /* 0x0000000000017941 */ /* 0x000fea0003800000 */
.L_x_211:
        /* <DEDUP_REMOVED lines=9> */
.L_x_214:
[----:B------:R-:W-:Y:S05]  /*5da0*/  BSYNC B1 ;  /* 0x0000000000017941 */ /* 0x000fea0003800000 */
.L_x_213:
        /* <DEDUP_REMOVED lines=9> */
.L_x_216:
[----:B------:R-:W-:Y:S05]  /*5e40*/  BSYNC B1 ;  /* 0x0000000000017941 */ /* 0x000fea0003800000 */
.L_x_215:
        /* <DEDUP_REMOVED lines=10> */
.L_x_218:
[----:B------:R-:W-:Y:S05]  /*5ef0*/  BSYNC B1 ;  /* 0x0000000000017941 */ /* 0x000fea0003800000 */
.L_x_217:
        /* <DEDUP_REMOVED lines=10> */
.L_x_220:
[----:B------:R-:W-:Y:S05]  /*5fa0*/  BSYNC B1 ;  /* 0x0000000000017941 */ /* 0x000fea0003800000 */
.L_x_219:
        /* <DEDUP_REMOVED lines=9> */
.L_x_222:
[----:B------:R-:W-:Y:S05]  /*6040*/  BSYNC B1 ;  /* 0x0000000000017941 */ /* 0x000fea0003800000 */
.L_x_221:
        /* <DEDUP_REMOVED lines=9> */
.L_x_224:
[----:B------:R-:W-:Y:S05]  /*60e0*/  BSYNC B1 ;  /* 0x0000000000017941 */ /* 0x000fea0003800000 */
.L_x_223:
        /* <DEDUP_REMOVED lines=10> */
.L_x_226:
[----:B------:R-:W-:Y:S05]  /*6190*/  BSYNC B1 ;  /* 0x0000000000017941 */ /* 0x000fea0003800000 */
.L_x_225:
        /* <DEDUP_REMOVED lines=10> */
.L_x_228:
[----:B------:R-:W-:Y:S05]  /*6240*/  BSYNC B1 ;  /* 0x0000000000017941 */ /* 0x000fea0003800000 */
.L_x_227:
        /* <DEDUP_REMOVED lines=9> */
.L_x_230:
[----:B------:R-:W-:Y:S05]  /*62e0*/  BSYNC B1 ;  /* 0x0000000000017941 */ /* 0x000fea0003800000 */
.L_x_229:
        /* <DEDUP_REMOVED lines=9> */
.L_x_232:
[----:B------:R-:W-:Y:S05]  /*6380*/  BSYNC B1 ;  /* 0x0000000000017941 */ /* 0x000fea0003800000 */
.L_x_231:
        /* <DEDUP_REMOVED lines=10> */
.L_x_234:
[----:B------:R-:W-:Y:S05]  /*6430*/  BSYNC B1 ;  /* 0x0000000000017941 */ /* 0x000fea0003800000 */
.L_x_233:
        /* <DEDUP_REMOVED lines=10> */
.L_x_236:
[----:B------:R-:W-:Y:S05]  /*64e0*/  BSYNC B1 ;  /* 0x0000000000017941 */ /* 0x000fea0003800000 */
.L_x_235:
        /* <DEDUP_REMOVED lines=9> */
.L_x_238:
[----:B------:R-:W-:Y:S05]  /*6580*/  BSYNC B1 ;  /* 0x0000000000017941 */ /* 0x000fea0003800000 */
.L_x_237:
        /* <DEDUP_REMOVED lines=9> */
.L_x_240:
[----:B------:R-:W-:Y:S05]  /*6620*/  BSYNC B1 ;  /* 0x0000000000017941 */ /* 0x000fea0003800000 */
.L_x_239:
        /* <DEDUP_REMOVED lines=10> */
.L_x_242:
[----:B------:R-:W-:Y:S05]  /*66d0*/  BSYNC B1 ;  /* 0x0000000000017941 */ /* 0x000fea0003800000 */
.L_x_241:
        /* <DEDUP_REMOVED lines=10> */
.L_x_244:
[----:B------:R-:W-:Y:S05]  /*6780*/  BSYNC B1 ;  /* 0x0000000000017941 */ /* 0x000fea0003800000 */
.L_x_243:
        /* <DEDUP_REMOVED lines=9> */
.L_x_246:
[----:B------:R-:W-:Y:S05]  /*6820*/  BSYNC B1 ;  /* 0x0000000000017941 */ /* 0x000fea0003800000 */
.L_x_245:
        /* <DEDUP_REMOVED lines=9> */
.L_x_248:
[----:B------:R-:W-:Y:S05]  /*68c0*/  BSYNC B1 ;  /* 0x0000000000017941 */ /* 0x000fea0003800000 */
.L_x_247:
        /* <DEDUP_REMOVED lines=10> */
.L_x_250:
[----:B------:R-:W-:Y:S05]  /*6970*/  BSYNC B1 ;  /* 0x0000000000017941 */ /* 0x000fea0003800000 */
.L_x_249:
        /* <DEDUP_REMOVED lines=10> */
.L_x_252:
[----:B------:R-:W-:Y:S05]  /*6a20*/  BSYNC B1 ;  /* 0x0000000000017941 */ /* 0x000fea0003800000 */
.L_x_251:
        /* <DEDUP_REMOVED lines=9> */
.L_x_254:
[----:B------:R-:W-:Y:S05]  /*6ac0*/  BSYNC B1 ;  /* 0x0000000000017941 */ /* 0x000fea0003800000 */
.L_x_253:
        /* <DEDUP_REMOVED lines=9> */
.L_x_256:
[----:B------:R-:W-:Y:S05]  /*6b60*/  BSYNC B1 ;  /* 0x0000000000017941 */ /* 0x000fea0003800000 */
.L_x_255:
        /* <DEDUP_REMOVED lines=10> */
.L_x_258:
[----:B------:R-:W-:Y:S05]  /*6c10*/  BSYNC B1 ;  /* 0x0000000000017941 */ /* 0x000fea0003800000 */
.L_x_257:
        /* <DEDUP_REMOVED lines=10> */
.L_x_260:
[----:B------:R-:W-:Y:S05]  /*6cc0*/  BSYNC B1 ;  /* 0x0000000000017941 */ /* 0x000fea0003800000 */
.L_x_259:
        /* <DEDUP_REMOVED lines=9> */
.L_x_262:
[----:B------:R-:W-:Y:S05]  /*6d60*/  BSYNC B1 ;  /* 0x0000000000017941 */ /* 0x000fea0003800000 */
.L_x_261:
        /* <DEDUP_REMOVED lines=9> */
.L_x_264:
[----:B------:R-:W-:Y:S05]  /*6e00*/  BSYNC B1 ;  /* 0x0000000000017941 */ /* 0x000fea0003800000 */
.L_x_263:
        /* <DEDUP_REMOVED lines=10> */
.L_x_266:
[----:B------:R-:W-:Y:S05]  /*6eb0*/  BSYNC B1 ;  /* 0x0000000000017941 */ /* 0x000fea0003800000 */
.L_x_265:
        /* <DEDUP_REMOVED lines=10> */
.L_x_268:
[----:B------:R-:W-:Y:S05]  /*6f60*/  BSYNC B1 ;  /* 0x0000000000017941 */ /* 0x000fea0003800000 */
.L_x_267:
        /* <DEDUP_REMOVED lines=9> */
.L_x_270:
[----:B------:R-:W-:Y:S05]  /*7000*/  BSYNC B1 ;  /* 0x0000000000017941 */ /* 0x000fea0003800000 */
.L_x_269:
        /* <DEDUP_REMOVED lines=9> */
.L_x_272:
[----:B------:R-:W-:Y:S05]  /*70a0*/  BSYNC B1 ;  /* 0x0000000000017941 */ /* 0x000fea0003800000 */
.L_x_271:
        /* <DEDUP_REMOVED lines=10> */
.L_x_274:
[----:B------:R-:W-:Y:S05]  /*7150*/  BSYNC B1 ;  /* 0x0000000000017941 */ /* 0x000fea0003800000 */
.L_x_273:
        /* <DEDUP_REMOVED lines=10> */
.L_x_276:
[----:B------:R-:W-:Y:S05]  /*7200*/  BSYNC B1 ;  /* 0x0000000000017941 */ /* 0x000fea0003800000 */
.L_x_275:
        /* <DEDUP_REMOVED lines=9> */
.L_x_278:
[----:B------:R-:W-:Y:S05]  /*72a0*/  BSYNC B1 ;  /* 0x0000000000017941 */ /* 0x000fea0003800000 */
.L_x_277:
        /* <DEDUP_REMOVED lines=9> */
.L_x_280:
[----:B------:R-:W-:Y:S05]  /*7340*/  BSYNC B1 ;  /* 0x0000000000017941 */ /* 0x000fea0003800000 */
.L_x_279:
        /* <DEDUP_REMOVED lines=10> */
.L_x_282:
[----:B------:R-:W-:Y:S05]  /*73f0*/  BSYNC B1 ;  /* 0x0000000000017941 */ /* 0x000fea0003800000 */
.L_x_281:
        /* <DEDUP_REMOVED lines=10> */
.L_x_284:
[----:B------:R-:W-:Y:S05]  /*74a0*/  BSYNC B1 ;  /* 0x0000000000017941 */ /* 0x000fea0003800000 */
.L_x_283:
[----:B-----5:R-:W-:Y:S01]  /*74b0*/  IMAD.U32 R3, R24, 0x10000, RZ ;  /* 0x0001000018037824 */ /* 0x020fe200078e00ff */
[----:B------:R-:W-:Y:S01]  /*74c0*/  ISETP.GT.AND P1, PT, R0, 0x8, P1 ;  /* 0x000000080000780c */ /* 0x000fe20000f24270 */
[----:B------:R-:W-:Y:S02]  /*74d0*/  BSSY B1, `(.L_x_285) ;  /* 0x0000007000017945 */ /* 0x000fe40003800000 */
[----:B01--4-:R-:W-:-:S04]  /*74e0*/  FMUL R6, R3, R156 ;  /* 0x0000009c03067220 */ /* 0x013fc80000400000 */
[----:B------:R-:W-:-:S05]  /*74f0*/  FFMA R6, R149, R155, R6 ;  /* 0x0000009b95067223 */ /* 0x000fca0000000006 */
[----:B------:R-:W-:-:S05]  /*7500*/  F2FP.BF16.F32.PACK_AB R6, RZ, R6 ;  /* 0x00000006ff06723e */ /* 0x000fca00000010ff */
[----:B------:R0:W-:Y:S01]  /*7510*/  @P3 STG.E.U16 desc[UR36][R4.64+0x1f2], R6 ;  /* 0x0001f20604003986 */ /* 0x0001e2000c101524 */
[----:B------:R-:W-:Y:S05]  /*7520*/  @!P1 BRA `(.L_x_286) ;  /* 0x0000000000049947 */ /* 0x000fea0003800000 */
[----:B------:R1:W5:Y:S02]  /*7530*/  LDG.E.LTC128B.U16 R24, desc[UR36][R8.64+0x1f0] ;  /* 0x0001f02408187981 */ /* 0x000364000c1e1520 */
.L_x_286:
[----:B------:R-:W-:Y:S05]  /*7540*/  BSYNC B1 ;  /* 0x0000000000017941 */ /* 0x000fea0003800000 */
.L_x_285:
[----:B-----5:R-:W-:Y:S01]  /*7550*/  IMAD.U32 R3, R24, 0x10000, RZ ;  /* 0x0001000018037824 */ /* 0x020fe200078e00ff */
[----:B------:R-:W-:Y:S01]  /*7560*/  ISETP.GT.AND P0, PT, R0, 0x8, P0 ;  /* 0x000000080000780c */ /* 0x000fe20000704270 */
[----:B0-----:R-:W-:Y:S01]  /*7570*/  @P1 IMAD.MOV.U32 R4, RZ, RZ, R10 ;  /* 0x000000ffff041224 */ /* 0x001fe200078e000a */
[----:B------:R-:W-:Y:S01]  /*7580*/  BSSY B1, `(.L_x_287) ;  /* 0x0000008000017945 */ /* 0x000fe20003800000 */
[----:B------:R-:W-:Y:S01]  /*7590*/  FMUL R3, R3, R156 ;  /* 0x0000009c03037220 */ /* 0x000fe20000400000 */
[----:B------:R-:W-:-:S03]  /*75a0*/  @P1 IMAD.MOV.U32 R5, RZ, RZ, R11 ;  /* 0x000000ffff051224 */ /* 0x000fc600078e000b */
[----:B------:R-:W-:-:S05]  /*75b0*/  FFMA R3, R150, R155, R3 ;  /* 0x0000009b96037223 */ /* 0x000fca0000000003 */
[----:B------:R-:W-:-:S05]  /*75c0*/  F2FP.BF16.F32.PACK_AB R3, RZ, R3 ;  /* 0x00000003ff03723e */ /* 0x000fca00000010ff */
[----:B------:R0:W-:Y:S01]  /*75d0*/  @P1 STG.E.U16 desc[UR36][R4.64+0x1f0], R3 ;  /* 0x0001f00304001986 */ /* 0x0001e2000c101524 */
[----:B------:R-:W-:Y:S05]  /*75e0*/  @!P0 BRA `(.L_x_288) ;  /* 0x0000000000048947 */ /* 0x000fea0003800000 */
[----:B------:R4:W5:Y:S02]  /*75f0*/  LDG.E.LTC128B.U16 R24, desc[UR36][R8.64+0x1f2] ;  /* 0x0001f22408187981 */ /* 0x000964000c1e1520 */
.L_x_288:
[----:B------:R-:W-:Y:S05]  /*7600*/  BSYNC B1 ;  /* 0x0000000000017941 */ /* 0x000fea0003800000 */
.L_x_287:
[----:B------:R-:W-:Y:S05]  /*7610*/  @!P0 BRA `(.L_x_289) ;  /* 0x0000002400308947 */ /* 0x000fea0003800000 */
[----:B0----5:R-:W-:-:S04]  /*7620*/  IMAD.U32 R3, R24, 0x10000, RZ ;  /* 0x0001000018037824 */ /* 0x021fc800078e00ff */
[----:B------:R-:W-:-:S04]  /*7630*/  FMUL R0, R3, R156 ;  /* 0x0000009c03007220 */ /* 0x000fc80000400000 */
[----:B------:R-:W-:-:S05]  /*7640*/  FFMA R0, R151, R155, R0 ;  /* 0x0000009b97007223 */ /* 0x000fca0000000000 */
[----:B------:R-:W-:-:S05]  /*7650*/  F2FP.BF16.F32.PACK_AB R0, RZ, R0 ;  /* 0x00000000ff00723e */ /* 0x000fca00000010ff */
[----:B------:R0:W-:Y:S01]  /*7660*/  STG.E.U16 desc[UR36][R10.64+0x1f2], R0 ;  /* 0x0001f2000a007986 */ /* 0x0001e2000c101524 */
[----:B------:R-:W-:Y:S05]  /*7670*/  BRA `(.L_x_289) ;  /* 0x0000002400187947 */ /* 0x000fea0003800000 */
.L_x_36:
[----:B------:R-:W-:Y:S01]  /*7680*/  ISETP.GT.AND P0, PT, R3, 0x1, PT ;  /* 0x000000010300780c */ /* 0x000fe20003f04270 */
[----:B------:R-:W-:Y:S01]  /*7690*/  ULDC.64 UR4, c[0x0][0x5c0] ;  /* 0x0001700000047ab9 */ /* 0x000fe20000000a00 */
[-C--:B------:R-:W-:Y:S01]  /*76a0*/  FMUL R24, R24, R155.reuse ;  /* 0x0000009b18187220 */ /* 0x080fe20000400000 */
[-C--:B------:R-:W-:Y:S01]  /*76b0*/  FMUL R25, R25, R155.reuse ;  /* 0x0000009b19197220 */ /* 0x080fe20000400000 */
[----:B------:R-:W-:Y:S01]  /*76c0*/  ISETP.GT.AND P3, PT, R0, RZ, P0 ;  /* 0x000000ff0000720c */ /* 0x000fe20000764270 */
[-C--:B------:R-:W-:Y:S01]  /*76d0*/  FMUL R26, R26, R155.reuse ;  /* 0x0000009b1a1a7220 */ /* 0x080fe20000400000 */
[----:B------:R-:W-:Y:S01]  /*76e0*/  LEA R4, P4, R160, UR4, 0x1 ;  /* 0x00000004a0047c11 */ /* 0x000fe2000f8808ff */
[-C--:B------:R-:W-:Y:S01]  /*76f0*/  FMUL R27, R27, R155.reuse ;  /* 0x0000009b1b1b7220 */ /* 0x080fe20000400000 */
[----:B------:R-:W-:Y:S01]  /*7700*/  F2FP.BF16.F32.PACK_AB R24, RZ, R24 ;  /* 0x00000018ff18723e */ /* 0x000fe200000010ff */
[-C--:B------:R-:W-:Y:S01]  /*7710*/  FMUL R28, R28, R155.reuse ;  /* 0x0000009b1c1c7220 */ /* 0x080fe20000400000 */
[----:B------:R-:W-:Y:S01]  /*7720*/  LEA.HI.X R5, R160, UR5, R153, 0x1, P4 ;  /* 0x00000005a0057c11 */ /* 0x000fe2000a0f0c99 */
[----:B------:R-:W-:Y:S01]  /*7730*/  FMUL R29, R29, R155 ;  /* 0x0000009b1d1d7220 */ /* 0x000fe20000400000 */
[----:B------:R-:W-:Y:S01]  /*7740*/  F2FP.BF16.F32.PACK_AB R25, RZ, R25 ;  /* 0x00000019ff19723e */ /* 0x000fe200000010ff */
[-C--:B------:R-:W-:Y:S01]  /*7750*/  FMUL R30, R30, R155.reuse ;  /* 0x0000009b1e1e7220 */ /* 0x080fe20000400000 */
[----:B------:R-:W-:Y:S01]  /*7760*/  SHF.L.U64.HI R11, R10, 0x4, R11 ;  /* 0x000000040a0b7819 */ /* 0x000fe2000001020b */
[----:B------:R-:W-:Y:S01]  /*7770*/  @P1 STG.E.U16 desc[UR36][R4.64], R24 ;  /* 0x0000001804001986 */ /* 0x000fe2000c101524 */
[----:B------:R-:W-:Y:S01]  /*7780*/  ISETP.GT.AND P1, PT, R3, 0x8, PT ;  /* 0x000000080300780c */ /* 0x000fe20003f24270 */
[-C--:B------:R-:W-:Y:S01]  /*7790*/  FMUL R31, R31, R155.reuse ;  /* 0x0000009b1f1f7220 */ /* 0x080fe20000400000 */
[----:B------:R-:W-:Y:S01]  /*77a0*/  ISETP.GT.AND P4, PT, R0, 0x8, P0 ;  /* 0x000000080000780c */ /* 0x000fe20000784270 */
[----:B------:R-:W-:Y:S01]  /*77b0*/  @P3 STG.E.U16 desc[UR36][R4.64+0x2], R25 ;  /* 0x0000021904003986 */ /* 0x000fe2000c101524 */
[----:B------:R-:W-:Y:S01]  /*77c0*/  LEA R6, P3, R10, R4, 0x4 ;  /* 0x000000040a067211 */ /* 0x000fe200078620ff */
[-C--:B------:R-:W-:Y:S01]  /*77d0*/  FMUL R32, R32, R155.reuse ;  /* 0x0000009b20207220 */ /* 0x080fe20000400000 */
[C---:B------:R-:W-:Y:S01]  /*77e0*/  ISETP.GT.AND P2, PT, R0.reuse, 0x8, P2 ;  /* 0x000000080000780c */ /* 0x040fe20001744270 */
[-C--:B------:R-:W-:Y:S01]  /*77f0*/  FMUL R33, R33, R155.reuse ;  /* 0x0000009b21217220 */ /* 0x080fe20000400000 */
[----:B------:R-:W-:Y:S01]  /*7800*/  ISETP.GT.AND P0, PT, R3, 0x9, PT ;  /* 0x000000090300780c */ /* 0x000fe20003f04270 */
[----:B------:R-:W-:Y:S01]  /*7810*/  IMAD.X R7, R11, 0x1, R5, P3 ;  /* 0x000000010b077824 */ /* 0x000fe200018e0605 */
[----:B------:R-:W-:Y:S01]  /*7820*/  ISETP.GT.AND P5, PT, R0, RZ, P1 ;  /* 0x000000ff0000720c */ /* 0x000fe20000fa4270 */
[-C--:B------:R-:W-:Y:S01]  /*7830*/  FMUL R34, R34, R155.reuse ;  /* 0x0000009b22227220 */ /* 0x080fe20000400000 */
[----:B------:R-:W-:Y:S01]  /*7840*/  ISETP.GT.AND P3, PT, R0, RZ, P0 ;  /* 0x000000ff0000720c */ /* 0x000fe20000764270 */
[-C--:B------:R-:W-:Y:S01]  /*7850*/  FMUL R35, R35, R155.reuse ;  /* 0x0000009b23237220 */ /* 0x080fe20000400000 */
[----:B------:R-:W-:Y:S01]  /*7860*/  F2FP.BF16.F32.PACK_AB R26, RZ, R26 ;  /* 0x0000001aff1a723e */ /* 0x000fe200000010ff */
[----:B------:R-:W-:Y:S01]  /*7870*/  FMUL R36, R36, R155 ;  /* 0x0000009b24247220 */ /* 0x000fe20000400000 */
[----:B------:R-:W-:Y:S01]  /*7880*/  F2FP.BF16.F32.PACK_AB R27, RZ, R27 ;  /* 0x0000001bff1b723e */ /* 0x000fe200000010ff */
[----:B------:R-:W-:Y:S01]  /*7890*/  FMUL R37, R37, R155 ;  /* 0x0000009b25257220 */ /* 0x000fe20000400000 */
[----:B------:R-:W-:Y:S01]  /*78a0*/  F2FP.BF16.F32.PACK_AB R28, RZ, R28 ;  /* 0x0000001cff1c723e */ /* 0x000fe200000010ff */
[----:B------:R-:W-:Y:S01]  /*78b0*/  @P2 STG.E.U16 desc[UR36][R6.64], R26 ;  /* 0x0000001a06002986 */ /* 0x000fe2000c101524 */
[----:B------:R-:W-:Y:S01]  /*78c0*/  F2FP.BF16.F32.PACK_AB R29, RZ, R29 ;  /* 0x0000001dff1d723e */ /* 0x000fe200000010ff */
[-C--:B------:R-:W-:Y:S01]  /*78d0*/  FMUL R38, R38, R155.reuse ;  /* 0x0000009b26267220 */ /* 0x080fe20000400000 */
[C---:B------:R-:W-:Y:S01]  /*78e0*/  ISETP.GT.AND P2, PT, R0.reuse, 0x8, P1 ;  /* 0x000000080000780c */ /* 0x040fe20000f44270 */
[----:B------:R-:W-:Y:S01]  /*78f0*/  @P4 STG.E.U16 desc[UR36][R6.64+0x2], R27 ;  /* 0x0000021b06004986 */ /* 0x000fe2000c101524 */
[----:B------:R-:W-:Y:S01]  /*7900*/  ISETP.GT.AND P1, PT, R3, 0x10, PT ;  /* 0x000000100300780c */ /* 0x000fe20003f24270 */
[-C--:B------:R-:W-:Y:S01]  /*7910*/  FMUL R39, R39, R155.reuse ;  /* 0x0000009b27277220 */ /* 0x080fe20000400000 */
[----:B------:R-:W-:Y:S01]  /*7920*/  F2FP.BF16.F32.PACK_AB R30, RZ, R30 ;  /* 0x0000001eff1e723e */ /* 0x000fe200000010ff */
[----:B------:R-:W-:Y:S01]  /*7930*/  @P5 STG.E.U16 desc[UR36][R4.64+0x10], R28 ;  /* 0x0000101c04005986 */ /* 0x000fe2000c101524 */
[----:B------:R-:W-:Y:S01]  /*7940*/  ISETP.GT.AND P4, PT, R0, RZ, P1 ;  /* 0x000000ff0000720c */ /* 0x000fe20000f84270 */
[----:B------:R-:W-:Y:S01]  /*7950*/  FMUL R40, R40, R155 ;  /* 0x0000009b28287220 */ /* 0x000fe20000400000 */
[----:B------:R-:W-:Y:S01]  /*7960*/  F2FP.BF16.F32.PACK_AB R31, RZ, R31 ;  /* 0x0000001fff1f723e */ /* 0x000fe200000010ff */
[----:B------:R-:W-:Y:S01]  /*7970*/  @P3 STG.E.U16 desc[UR36][R4.64+0x12], R29 ;  /* 0x0000121d04003986 */ /* 0x000fe2000c101524 */
[----:B------:R-:W-:Y:S01]  /*7980*/  ISETP.GT.AND P3, PT, R0, 0x8, P0 ;  /* 0x000000080000780c */ /* 0x000fe20000764270 */
[-C--:B------:R-:W-:Y:S01]  /*7990*/  FMUL R41, R41, R155.reuse ;  /* 0x0000009b29297220 */ /* 0x080fe20000400000 */
[----:B------:R-:W-:Y:S01]  /*79a0*/  ISETP.GT.AND P0, PT, R3, 0x11, PT ;  /* 0x000000110300780c */ /* 0x000fe20003f04270 */
[----:B------:R-:W-:Y:S01]  /*79b0*/  @P2 STG.E.U16 desc[UR36][R6.64+0x10], R30 ;  /* 0x0000101e06002986 */ /* 0x000fe2000c101524 */
[----:B------:R-:W-:Y:S01]  /*79c0*/  F2FP.BF16.F32.PACK_AB R32, RZ, R32 ;  /* 0x00000020ff20723e */ /* 0x000fe200000010ff */
[-C--:B------:R-:W-:Y:S01]  /*79d0*/  FMUL R42, R42, R155.reuse ;  /* 0x0000009b2a2a7220 */ /* 0x080fe20000400000 */
[C---:B------:R-:W-:Y:S01]  /*79e0*/  ISETP.GT.AND P5, PT, R0.reuse, RZ, P0 ;  /* 0x000000ff0000720c */ /* 0x040fe200007a4270 */
[-C--:B------:R-:W-:Y:S01]  /*79f0*/  FMUL R43, R43, R155.reuse ;  /* 0x0000009b2b2b7220 */ /* 0x080fe20000400000 */
[----:B------:R-:W-:Y:S01]  /*7a00*/  ISETP.GT.AND P2, PT, R0, 0x8, P1 ;  /* 0x000000080000780c */ /* 0x000fe20000f44270 */
[-C--:B------:R-:W-:Y:S01]  /*7a10*/  FMUL R44, R44, R155.reuse ;  /* 0x0000009b2c2c7220 */ /* 0x080fe20000400000 */
[----:B------:R-:W-:Y:S01]  /*7a20*/  ISETP.GT.AND P1, PT, R3, 0x18, PT ;  /* 0x000000180300780c */ /* 0x000fe20003f24270 */
[----:B------:R-:W-:Y:S01]  /*7a30*/  FMUL R45, R45, R155 ;  /* 0x0000009b2d2d7220 */ /* 0x000fe20000400000 */
[----:B------:R-:W-:Y:S01]  /*7a40*/  F2FP.BF16.F32.PACK_AB R33, RZ, R33 ;  /* 0x00000021ff21723e */ /* 0x000fe200000010ff */
[----:B------:R-:W-:Y:S01]  /*7a50*/  @P3 STG.E.U16 desc[UR36][R6.64+0x12], R31 ;  /* 0x0000121f06003986 */ /* 0x000fe2000c101524 */
[----:B------:R-:W-:Y:S01]  /*7a60*/  ISETP.GT.AND P3, PT, R0, 0x8, P0 ;  /* 0x000000080000780c */ /* 0x000fe20000764270 */
[-C--:B------:R-:W-:Y:S01]  /*7a70*/  FMUL R46, R46, R155.reuse ;  /* 0x0000009b2e2e7220 */ /* 0x080fe20000400000 */
[----:B------:R-:W-:Y:S01]  /*7a80*/  ISETP.GT.AND P0, PT, R3, 0x19, PT ;  /* 0x000000190300780c */ /* 0x000fe20003f04270 */
[----:B------:R-:W-:Y:S01]  /*7a90*/  @P4 STG.E.U16 desc[UR36][R4.64+0x20], R32 ;  /* 0x0000202004004986 */ /* 0x000fe2000c101524 */
[C---:B------:R-:W-:Y:S01]  /*7aa0*/  ISETP.GT.AND P4, PT, R0.reuse, RZ, P1 ;  /* 0x000000ff0000720c */ /* 0x040fe20000f84270 */
[-C--:B------:R-:W-:Y:S01]  /*7ab0*/  FMUL R47, R47, R155.reuse ;  /* 0x0000009b2f2f7220 */ /* 0x080fe20000400000 */
[----:B------:R-:W-:Y:S01]  /*7ac0*/  F2FP.BF16.F32.PACK_AB R34, RZ, R34 ;  /* 0x00000022ff22723e */ /* 0x000fe200000010ff */
[----:B------:R-:W-:Y:S01]  /*7ad0*/  @P5 STG.E.U16 desc[UR36][R4.64+0x22], R33 ;  /* 0x0000222104005986 */ /* 0x000fe2000c101524 */
[----:B------:R-:W-:Y:S01]  /*7ae0*/  ISETP.GT.AND P5, PT, R0, RZ, P0 ;  /* 0x000000ff0000720c */ /* 0x000fe200007a4270 */
[----:B------:R-:W-:Y:S01]  /*7af0*/  FMUL R48, R48, R155 ;  /* 0x0000009b30307220 */ /* 0x000fe20000400000 */
[----:B------:R-:W-:Y:S01]  /*7b00*/  F2FP.BF16.F32.PACK_AB R35, RZ, R35 ;  /* 0x00000023ff23723e */ /* 0x000fe200000010ff */
[----:B------:R-:W-:Y:S01]  /*7b10*/  @P2 STG.E.U16 desc[UR36][R6.64+0x20], R34 ;  /* 0x0000202206002986 */ /* 0x000fe2000c101524 */
[----:B------:R-:W-:Y:S01]  /*7b20*/  F2FP.BF16.F32.PACK_AB R36, RZ, R36 ;  /* 0x00000024ff24723e */ /* 0x000fe200000010ff */
[-C--:B------:R-:W-:Y:S01]  /*7b30*/  FMUL R49, R49, R155.reuse ;  /* 0x0000009b31317220 */ /* 0x080fe20000400000 */
[----:B------:R-:W-:Y:S01]  /*7b40*/  ISETP.GT.AND P2, PT, R0, 0x8, P1 ;  /* 0x000000080000780c */ /* 0x000fe20000f44270 */
[----:B------:R-:W-:Y:S01]  /*7b50*/  @P3 STG.E.U16 desc[UR36][R6.64+0x22], R35 ;  /* 0x0000222306003986 */ /* 0x000fe2000c101524 */
[----:B------:R-:W-:Y:S01]  /*7b60*/  ISETP.GT.AND P1, PT, R3, 0x20, PT ;  /* 0x000000200300780c */ /* 0x000fe20003f24270 */
[----:B------:R-:W-:Y:S01]  /*7b70*/  FMUL R50, R50, R155 ;  /* 0x0000009b32327220 */ /* 0x000fe20000400000 */
[----:B------:R-:W-:Y:S01]  /*7b80*/  F2FP.BF16.F32.PACK_AB R37, RZ, R37 ;  /* 0x00000025ff25723e */ /* 0x000fe200000010ff */
[----:B------:R-:W-:Y:S01]  /*7b90*/  @P4 STG.E.U16 desc[UR36][R4.64+0x30], R36 ;  /* 0x0000302404004986 */ /* 0x000fe2000c101524 */
[C---:B------:R-:W-:Y:S01]  /*7ba0*/  ISETP.GT.AND P3, PT, R0.reuse, 0x8, P0 ;  /* 0x000000080000780c */ /* 0x040fe20000764270 */
[-C--:B------:R-:W-:Y:S01]  /*7bb0*/  FMUL R51, R51, R155.reuse ;  /* 0x0000009b33337220 */ /* 0x080fe20000400000 */
[----:B------:R-:W-:Y:S01]  /*7bc0*/  ISETP.GT.AND P0, PT, R3, 0x21, PT ;  /* 0x000000210300780c */ /* 0x000fe20003f04270 */
[----:B------:R-:W-:Y:S01]  /*7bd0*/  @P5 STG.E.U16 desc[UR36][R4.64+0x32], R37 ;  /* 0x0000322504005986 */ /* 0x000fe2000c101524 */
[----:B------:R-:W-:Y:S01]  /*7be0*/  ISETP.GT.AND P4, PT, R0, RZ, P1 ;  /* 0x000000ff0000720c */ /* 0x000fe20000f84270 */
[-C--:B------:R-:W-:Y:S01]  /*7bf0*/  FMUL R52, R52, R155.reuse ;  /* 0x0000009b34347220 */ /* 0x080fe20000400000 */
[----:B------:R-:W-:Y:S01]  /*7c00*/  F2FP.BF16.F32.PACK_AB R38, RZ, R38 ;  /* 0x00000026ff26723e */ /* 0x000fe200000010ff */
[-C--:B------:R-:W-:Y:S01]  /*7c10*/  FMUL R53, R53, R155.reuse ;  /* 0x0000009b35357220 */ /* 0x080fe20000400000 */
        /* <DEDUP_REMOVED lines=325> */
[----:B------:R-:W-:Y:S01]  /*9070*/  FMUL R151, R151, R155 ;  /* 0x0000009b97977220 */ /* 0x000fe20000400000 */
[----:B------:R-:W-:Y:S01]  /*9080*/  ISETP.GT.AND P2, PT, R0, 0x8, P1 ;  /* 0x000000080000780c */ /* 0x000fe20000f44270 */
[----:B------:R-:W-:Y:S01]  /*9090*/  @P3 STG.E.U16 desc[UR36][R6.64+0x132], R103 ;  /* 0x0001326706003986 */ /* 0x000fe2000c101524 */
[----:B------:R-:W-:-:S02]  /*90a0*/  ISETP.GT.AND P1, PT, R3, 0xa8, PT ;  /* 0x000000a80300780c */ /* 0x000fc40003f24270 */
[----:B------:R-:W-:Y:S01]  /*90b0*/  F2FP.BF16.F32.PACK_AB R105, RZ, R105 ;  /* 0x00000069ff69723e */ /* 0x000fe200000010ff */
[----:B------:R-:W-:Y:S01]  /*90c0*/  @P4 STG.E.U16 desc[UR36][R4.64+0x140], R104 ;  /* 0x0001406804004986 */ /* 0x000fe2000c101524 */
[C---:B------:R-:W-:Y:S02]  /*90d0*/  ISETP.GT.AND P3, PT, R0.reuse, 0x8, P0 ;  /* 0x000000080000780c */ /* 0x040fe40000764270 */
[----:B------:R-:W-:Y:S01]  /*90e0*/  ISETP.GT.AND P0, PT, R3, 0xa9, PT ;  /* 0x000000a90300780c */ /* 0x000fe20003f04270 */
[----:B------:R-:W-:Y:S01]  /*90f0*/  @P5 STG.E.U16 desc[UR36][R4.64+0x142], R105 ;  /* 0x0001426904005986 */ /* 0x000fe2000c101524 */
[C---:B------:R-:W-:Y:S02]  /*9100*/  ISETP.GT.AND P4, PT, R0.reuse, RZ, P1 ;  /* 0x000000ff0000720c */ /* 0x040fe40000f84270 */
[----:B------:R-:W-:Y:S02]  /*9110*/  F2FP.BF16.F32.PACK_AB R106, RZ, R106 ;  /* 0x0000006aff6a723e */ /* 0x000fe400000010ff */
[----:B------:R-:W-:-:S02]  /*9120*/  ISETP.GT.AND P5, PT, R0, RZ, P0 ;  /* 0x000000ff0000720c */ /* 0x000fc400007a4270 */
[----:B------:R-:W-:Y:S01]  /*9130*/  F2FP.BF16.F32.PACK_AB R107, RZ, R107 ;  /* 0x0000006bff6b723e */ /* 0x000fe200000010ff */
[----:B------:R-:W-:Y:S01]  /*9140*/  @P2 STG.E.U16 desc[UR36][R6.64+0x140], R106 ;  /* 0x0001406a06002986 */ /* 0x000fe2000c101524 */
[----:B------:R-:W-:Y:S02]  /*9150*/  F2FP.BF16.F32.PACK_AB R108, RZ, R108 ;  /* 0x0000006cff6c723e */ /* 0x000fe400000010ff */
[C---:B------:R-:W-:Y:S01]  /*9160*/  ISETP.GT.AND P2, PT, R0.reuse, 0x8, P1 ;  /* 0x000000080000780c */ /* 0x040fe20000f44270 */
[----:B------:R-:W-:Y:S01]  /*9170*/  @P3 STG.E.U16 desc[UR36][R6.64+0x142], R107 ;  /* 0x0001426b06003986 */ /* 0x000fe2000c101524 */
[----:B------:R-:W-:Y:S02]  /*9180*/  ISETP.GT.AND P1, PT, R3, 0xb0, PT ;  /* 0x000000b00300780c */ /* 0x000fe40003f24270 */
[----:B------:R-:W-:Y:S01]  /*9190*/  F2FP.BF16.F32.PACK_AB R109, RZ, R109 ;  /* 0x0000006dff6d723e */ /* 0x000fe200000010ff */
[----:B------:R-:W-:Y:S01]  /*91a0*/  @P4 STG.E.U16 desc[UR36][R4.64+0x150], R108 ;  /* 0x0001506c04004986 */ /* 0x000fe2000c101524 */
[----:B------:R-:W-:-:S02]  /*91b0*/  ISETP.GT.AND P3, PT, R0, 0x8, P0 ;  /* 0x000000080000780c */ /* 0x000fc40000764270 */
[----:B------:R-:W-:Y:S01]  /*91c0*/  ISETP.GT.AND P0, PT, R3, 0xb1, PT ;  /* 0x000000b10300780c */ /* 0x000fe20003f04270 */
[----:B------:R-:W-:Y:S01]  /*91d0*/  @P5 STG.E.U16 desc[UR36][R4.64+0x152], R109 ;  /* 0x0001526d04005986 */ /* 0x000fe2000c101524 */
[C---:B------:R-:W-:Y:S02]  /*91e0*/  ISETP.GT.AND P4, PT, R0.reuse, RZ, P1 ;  /* 0x000000ff0000720c */ /* 0x040fe40000f84270 */
[----:B------:R-:W-:Y:S02]  /*91f0*/  F2FP.BF16.F32.PACK_AB R110, RZ, R110 ;  /* 0x0000006eff6e723e */ /* 0x000fe400000010ff */
[----:B------:R-:W-:Y:S02]  /*9200*/  ISETP.GT.AND P5, PT, R0, RZ, P0 ;  /* 0x000000ff0000720c */ /* 0x000fe400007a4270 */
[----:B------:R-:W-:Y:S01]  /*9210*/  F2FP.BF16.F32.PACK_AB R111, RZ, R111 ;  /* 0x0000006fff6f723e */ /* 0x000fe200000010ff */
[----:B------:R-:W-:Y:S01]  /*9220*/  @P2 STG.E.U16 desc[UR36][R6.64+0x150], R110 ;  /* 0x0001506e06002986 */ /* 0x000fe2000c101524 */
[----:B------:R-:W-:-:S02]  /*9230*/  F2FP.BF16.F32.PACK_AB R112, RZ, R112 ;  /* 0x00000070ff70723e */ /* 0x000fc400000010ff */
[C---:B------:R-:W-:Y:S01]  /*9240*/  ISETP.GT.AND P2, PT, R0.reuse, 0x8, P1 ;  /* 0x000000080000780c */ /* 0x040fe20000f44270 */
[----:B------:R-:W-:Y:S01]  /*9250*/  @P3 STG.E.U16 desc[UR36][R6.64+0x152], R111 ;  /* 0x0001526f06003986 */ /* 0x000fe2000c101524 */
[C---:B------:R-:W-:Y:S02]  /*9260*/  ISETP.GT.AND P1, PT, R3.reuse, 0xb8, PT ;  /* 0x000000b80300780c */ /* 0x040fe40003f24270 */
[----:B------:R-:W-:Y:S01]  /*9270*/  F2FP.BF16.F32.PACK_AB R113, RZ, R113 ;  /* 0x00000071ff71723e */ /* 0x000fe200000010ff */
[----:B------:R-:W-:Y:S01]  /*9280*/  @P4 STG.E.U16 desc[UR36][R4.64+0x160], R112 ;  /* 0x0001607004004986 */ /* 0x000fe2000c101524 */
[C---:B------:R-:W-:Y:S02]  /*9290*/  ISETP.GT.AND P3, PT, R0.reuse, 0x8, P0 ;  /* 0x000000080000780c */ /* 0x040fe40000764270 */
[----:B------:R-:W-:Y:S01]  /*92a0*/  ISETP.GT.AND P0, PT, R3, 0xb9, PT ;  /* 0x000000b90300780c */ /* 0x000fe20003f04270 */
[----:B------:R-:W-:Y:S01]  /*92b0*/  @P5 STG.E.U16 desc[UR36][R4.64+0x162], R113 ;  /* 0x0001627104005986 */ /* 0x000fe2000c101524 */
[----:B------:R-:W-:-:S02]  /*92c0*/  ISETP.GT.AND P4, PT, R0, RZ, P1 ;  /* 0x000000ff0000720c */ /* 0x000fc40000f84270 */
[----:B------:R-:W-:Y:S02]  /*92d0*/  F2FP.BF16.F32.PACK_AB R114, RZ, R114 ;  /* 0x00000072ff72723e */ /* 0x000fe400000010ff */
[C---:B------:R-:W-:Y:S02]  /*92e0*/  ISETP.GT.AND P5, PT, R0.reuse, RZ, P0 ;  /* 0x000000ff0000720c */ /* 0x040fe400007a4270 */
[----:B------:R-:W-:Y:S01]  /*92f0*/  F2FP.BF16.F32.PACK_AB R115, RZ, R115 ;  /* 0x00000073ff73723e */ /* 0x000fe200000010ff */
[----:B------:R-:W-:Y:S01]  /*9300*/  @P2 STG.E.U16 desc[UR36][R6.64+0x160], R114 ;  /* 0x0001607206002986 */ /* 0x000fe2000c101524 */
[----:B------:R-:W-:Y:S02]  /*9310*/  F2FP.BF16.F32.PACK_AB R116, RZ, R116 ;  /* 0x00000074ff74723e */ /* 0x000fe400000010ff */
        /* <DEDUP_REMOVED lines=65> */
[----:B------:R-:W-:Y:S02]  /*9730*/  ISETP.GT.AND P5, PT, R0, RZ, P0 ;  /* 0x000000ff0000720c */ /* 0x000fe400007a4270 */
[----:B------:R-:W-:Y:S02]  /*9740*/  F2FP.BF16.F32.PACK_AB R134, RZ, R134 ;  /* 0x00000086ff86723e */ /* 0x000fe400000010ff */
[----:B------:R-:W-:Y:S02]  /*9750*/  F2FP.BF16.F32.PACK_AB R135, RZ, R135 ;  /* 0x00000087ff87723e */ /* 0x000fe400000010ff */
[----:B------:R-:W-:Y:S01]  /*9760*/  F2FP.BF16.F32.PACK_AB R136, RZ, R136 ;  /* 0x00000088ff88723e */ /* 0x000fe200000010ff */
[----:B------:R-:W-:Y:S01]  /*9770*/  @P2 STG.E.U16 desc[UR36][R6.64+0x1b0], R134 ;  /* 0x0001b08606002986 */ /* 0x000fe2000c101524 */
[----:B------:R-:W-:-:S02]  /*9780*/  F2FP.BF16.F32.PACK_AB R137, RZ, R137 ;  /* 0x00000089ff89723e */ /* 0x000fc400000010ff */
[C---:B------:R-:W-:Y:S01]  /*9790*/  ISETP.GT.AND P1, PT, R0.reuse, 0x8, P1 ;  /* 0x000000080000780c */ /* 0x040fe20000f24270 */
[----:B------:R-:W-:Y:S01]  /*97a0*/  @P3 STG.E.U16 desc[UR36][R6.64+0x1b2], R135 ;  /* 0x0001b28706003986 */ /* 0x000fe2000c101524 */
[C---:B------:R-:W-:Y:S02]  /*97b0*/  ISETP.GT.AND P2, PT, R0.reuse, 0x8, P0 ;  /* 0x000000080000780c */ /* 0x040fe40000744270 */
[C---:B------:R-:W-:Y:S01]  /*97c0*/  ISETP.GT.AND P0, PT, R3.reuse, 0xe9, PT ;  /* 0x000000e90300780c */ /* 0x040fe20003f04270 */
[----:B------:R-:W-:Y:S01]  /*97d0*/  @P4 STG.E.U16 desc[UR36][R4.64+0x1c0], R136 ;  /* 0x0001c08804004986 */ /* 0x000fe2000c101524 */
[----:B------:R-:W-:Y:S02]  /*97e0*/  ISETP.GT.AND P4, PT, R3, 0xe8, PT ;  /* 0x000000e80300780c */ /* 0x000fe40003f84270 */
[----:B------:R-:W-:Y:S01]  /*97f0*/  F2FP.BF16.F32.PACK_AB R138, RZ, R138 ;  /* 0x0000008aff8a723e */ /* 0x000fe200000010ff */
[----:B------:R-:W-:Y:S01]  /*9800*/  @P5 STG.E.U16 desc[UR36][R4.64+0x1c2], R137 ;  /* 0x0001c28904005986 */ /* 0x000fe2000c101524 */
[----:B------:R-:W-:-:S02]  /*9810*/  ISETP.GT.AND P5, PT, R0, RZ, P4 ;  /* 0x000000ff0000720c */ /* 0x000fc400027a4270 */
[----:B------:R-:W-:Y:S01]  /*9820*/  F2FP.BF16.F32.PACK_AB R139, RZ, R139 ;  /* 0x0000008bff8b723e */ /* 0x000fe200000010ff */
[----:B------:R-:W-:Y:S01]  /*9830*/  @P1 STG.E.U16 desc[UR36][R6.64+0x1c0], R138 ;  /* 0x0001c08a06001986 */ /* 0x000fe2000c101524 */
[----:B------:R-:W-:Y:S02]  /*9840*/  F2FP.BF16.F32.PACK_AB R140, RZ, R140 ;  /* 0x0000008cff8c723e */ /* 0x000fe400000010ff */
[C---:B------:R-:W-:Y:S01]  /*9850*/  ISETP.GT.AND P3, PT, R0.reuse, RZ, P0 ;  /* 0x000000ff0000720c */ /* 0x040fe20000764270 */
[----:B------:R-:W-:Y:S01]  /*9860*/  @P2 STG.E.U16 desc[UR36][R6.64+0x1c2], R139 ;  /* 0x0001c28b06002986 */ /* 0x000fe2000c101524 */
[C---:B------:R-:W-:Y:S02]  /*9870*/  ISETP.GT.AND P4, PT, R0.reuse, 0x8, P4 ;  /* 0x000000080000780c */ /* 0x040fe40002784270 */
[----:B------:R-:W-:Y:S02]  /*9880*/  F2FP.BF16.F32.PACK_AB R141, RZ, R141 ;  /* 0x0000008dff8d723e */ /* 0x000fe400000010ff */
[----:B------:R-:W-:Y:S01]  /*9890*/  F2FP.BF16.F32.PACK_AB R142, RZ, R142 ;  /* 0x0000008eff8e723e */ /* 0x000fe200000010ff */
[----:B------:R-:W-:Y:S01]  /*98a0*/  @P5 STG.E.U16 desc[UR36][R4.64+0x1d0], R140 ;  /* 0x0001d08c04005986 */ /* 0x000fe2000c101524 */
[----:B------:R-:W-:-:S02]  /*98b0*/  ISETP.GT.AND P5, PT, R0, 0x8, P0 ;  /* 0x000000080000780c */ /* 0x000fc400007a4270 */
[----:B------:R-:W-:Y:S02]  /*98c0*/  F2FP.BF16.F32.PACK_AB R143, RZ, R143 ;  /* 0x0000008fff8f723e */ /* 0x000fe400000010ff */
[C---:B------:R-:W-:Y:S01]  /*98d0*/  ISETP.GT.AND P0, PT, R3.reuse, 0xf1, PT ;  /* 0x000000f10300780c */ /* 0x040fe20003f04270 */
[----:B------:R-:W-:Y:S01]  /*98e0*/  @P3 STG.E.U16 desc[UR36][R4.64+0x1d2], R141 ;  /* 0x0001d28d04003986 */ /* 0x000fe2000c101524 */
[----:B------:R-:W-:Y:S02]  /*98f0*/  ISETP.GT.AND P3, PT, R3, 0xf0, PT ;  /* 0x000000f00300780c */ /* 0x000fe40003f64270 */
[----:B------:R-:W-:Y:S01]  /*9900*/  F2FP.BF16.F32.PACK_AB R144, RZ, R144 ;  /* 0x00000090ff90723e */ /* 0x000fe200000010ff */
[----:B------:R-:W-:Y:S01]  /*9910*/  @P4 STG.E.U16 desc[UR36][R6.64+0x1d0], R142 ;  /* 0x0001d08e06004986 */ /* 0x000fe2000c101524 */
[C---:B------:R-:W-:Y:S02]  /*9920*/  ISETP.GT.AND P4, PT, R0.reuse, RZ, P3 ;  /* 0x000000ff0000720c */ /* 0x040fe40001f84270 */
[----:B------:R-:W-:Y:S01]  /*9930*/  F2FP.BF16.F32.PACK_AB R145, RZ, R145 ;  /* 0x00000091ff91723e */ /* 0x000fe200000010ff */
[----:B------:R-:W-:Y:S01]  /*9940*/  @P5 STG.E.U16 desc[UR36][R6.64+0x1d2], R143 ;  /* 0x0001d28f06005986 */ /* 0x000fe2000c101524 */
[----:B------:R-:W-:-:S02]  /*9950*/  ISETP.GT.AND P5, PT, R0, RZ, P0 ;  /* 0x000000ff0000720c */ /* 0x000fc400007a4270 */
[C---:B------:R-:W-:Y:S02]  /*9960*/  ISETP.GT.AND P2, PT, R3.reuse, 0xf8, PT ;  /* 0x000000f80300780c */ /* 0x040fe40003f44270 */
[----:B------:R-:W-:Y:S02]  /*9970*/  ISETP.GT.AND P1, PT, R3, 0xf9, PT ;  /* 0x000000f90300780c */ /* 0x000fe40003f24270 */
[C---:B------:R-:W-:Y:S02]  /*9980*/  ISETP.GT.AND P3, PT, R0.reuse, 0x8, P3 ;  /* 0x000000080000780c */ /* 0x040fe40001f64270 */
[C---:B------:R-:W-:Y:S01]  /*9990*/  ISETP.GT.AND P0, PT, R0.reuse, 0x8, P0 ;  /* 0x000000080000780c */ /* 0x040fe20000704270 */
[----:B------:R-:W-:Y:S01]  /*99a0*/  @P4 STG.E.U16 desc[UR36][R4.64+0x1e0], R144 ;  /* 0x0001e09004004986 */ /* 0x000fe2000c101524 */
[C---:B------:R-:W-:Y:S02]  /*99b0*/  ISETP.GT.AND P4, PT, R0.reuse, RZ, P1 ;  /* 0x000000ff0000720c */ /* 0x040fe40000f84270 */
[----:B------:R-:W-:Y:S01]  /*99c0*/  F2FP.BF16.F32.PACK_AB R146, RZ, R146 ;  /* 0x00000092ff92723e */ /* 0x000fe200000010ff */
[----:B------:R-:W-:Y:S01]  /*99d0*/  @P5 STG.E.U16 desc[UR36][R4.64+0x1e2], R145 ;  /* 0x0001e29104005986 */ /* 0x000fe2000c101524 */
[----:B------:R-:W-:-:S02]  /*99e0*/  ISETP.GT.AND P5, PT, R0, RZ, P2 ;  /* 0x000000ff0000720c */ /* 0x000fc400017a4270 */
[C---:B------:R-:W-:Y:S02]  /*99f0*/  ISETP.GT.AND P2, PT, R0.reuse, 0x8, P2 ;  /* 0x000000080000780c */ /* 0x040fe40001744270 */
[----:B------:R-:W-:Y:S01]  /*9a00*/  F2FP.BF16.F32.PACK_AB R147, RZ, R147 ;  /* 0x00000093ff93723e */ /* 0x000fe200000010ff */
[----:B------:R-:W-:Y:S01]  /*9a10*/  @P3 STG.E.U16 desc[UR36][R6.64+0x1e0], R146 ;  /* 0x0001e09206003986 */ /* 0x000fe2000c101524 */
[----:B------:R-:W-:Y:S02]  /*9a20*/  ISETP.GT.AND P1, PT, R0, 0x8, P1 ;  /* 0x000000080000780c */ /* 0x000fe40000f24270 */
[----:B------:R-:W-:Y:S01]  /*9a30*/  F2FP.BF16.F32.PACK_AB R148, RZ, R148 ;  /* 0x00000094ff94723e */ /* 0x000fe200000010ff */
[----:B------:R-:W-:Y:S01]  /*9a40*/  @P0 STG.E.U16 desc[UR36][R6.64+0x1e2], R147 ;  /* 0x0001e29306000986 */ /* 0x000fe2000c101524 */
[----:B------:R-:W-:Y:S02]  /*9a50*/  F2FP.BF16.F32.PACK_AB R149, RZ, R149 ;  /* 0x00000095ff95723e */ /* 0x000fe400000010ff */
[----:B------:R-:W-:Y:S01]  /*9a60*/  F2FP.BF16.F32.PACK_AB R150, RZ, R150 ;  /* 0x00000096ff96723e */ /* 0x000fe200000010ff */
[----:B------:R-:W-:Y:S01]  /*9a70*/  @P5 STG.E.U16 desc[UR36][R4.64+0x1f0], R148 ;  /* 0x0001f09404005986 */ /* 0x000fe2000c101524 */
[----:B------:R-:W-:-:S03]  /*9a80*/  F2FP.BF16.F32.PACK_AB R151, RZ, R151 ;  /* 0x00000097ff97723e */ /* 0x000fc600000010ff */
[----:B------:R0:W-:Y:S02]  /*9a90*/  @P4 STG.E.U16 desc[UR36][R4.64+0x1f2], R149 ;  /* 0x0001f29504004986 */ /* 0x0001e4000c101524 */
[----:B0-----:R-:W-:Y:S02]  /*9aa0*/  @P2 IMAD.MOV.U32 R4, RZ, RZ, R6 ;  /* 0x000000ffff042224 */ /* 0x001fe400078e0006 */
[----:B------:R-:W-:-:S05]  /*9ab0*/  @P2 IMAD.MOV.U32 R5, RZ, RZ, R7 ;  /* 0x000000ffff052224 */ /* 0x000fca00078e0007 */
[----:B------:R0:W-:Y:S04]  /*9ac0*/  @P2 STG.E.U16 desc[UR36][R4.64+0x1f0], R150 ;  /* 0x0001f09604002986 */ /* 0x0001e8000c101524 */
[----:B------:R0:W-:Y:S02]  /*9ad0*/  @P1 STG.E.U16 desc[UR36][R6.64+0x1f2], R151 ;  /* 0x0001f29706001986 */ /* 0x0001e4000c101524 */
.L_x_289:
[----:B------:R-:W-:Y:S05]  /*9ae0*/  BSYNC B0 ;  /* 0x0000000000007941 */ /* 0x000fea0003800000 */
.L_x_35:
[----:B------:R-:W-:Y:S01]  /*9af0*/  ULDC UR4, c[0x0][0xc] ;  /* 0x0000030000047ab9 */ /* 0x000fe20000000800 */
[----:B------:R-:W-:Y:S01]  /*9b00*/  ULDC UR5, c[0x0][0x10] ;  /* 0x0000040000057ab9 */ /* 0x000fe20000000800 */
[----:B0-----:R-:W0:Y:S01]  /*9b10*/  LDC R3, c[0x0][0x14] ;  /* 0x00000500ff037b82 */ /* 0x001e220000000800 */
[----:B------:R-:W-:Y:S01]  /*9b20*/  UIMAD.WIDE.U32 UR4, UR4, UR5, URZ ;  /* 0x00000005040472a5 */ /* 0x000fe2000f8e003f */
[----:B------:R-:W-:Y:S01]  /*9b30*/  PRMT R0, RZ, 0x7610, R0 ;  /* 0x00007610ff007816 */ /* 0x000fe20000000000 */
[----:B------:R-:W-:Y:S02]  /*9b40*/  IMAD.MOV.U32 R153, RZ, RZ, -0x1 ;  /* 0xffffffffff997424 */ /* 0x000fe400078e00ff */
[----:B------:R-:W-:Y:S02]  /*9b50*/  IMAD.MOV.U32 R23, RZ, RZ, -0x1 ;  /* 0xffffffffff177424 */ /* 0x000fe400078e00ff */
[----:B0-----:R-:W-:-:S04]  /*9b60*/  IMAD.WIDE.U32 R16, R3, UR4, R16 ;  /* 0x0000000403107c25 */ /* 0x001fc8000f8e0010 */
[----:B------:R-:W-:Y:S01]  /*9b70*/  IMAD R3, R3, UR5, RZ ;  /* 0x0000000503037c24 */ /* 0x000fe2000f8e02ff */
[----:B------:R-:W-:Y:S02]  /*9b80*/  ULDC.64 UR4, c[0x0][0x650] ;  /* 0x0001940000047ab9 */ /* 0x000fe40000000a00 */
[----:B------:R-:W-:Y:S01]  /*9b90*/  ISETP.GE.U32.AND P0, PT, R16, UR4, PT ;  /* 0x0000000410007c0c */ /* 0x000fe2000bf06070 */
[----:B------:R-:W-:-:S05]  /*9ba0*/  IMAD.IADD R17, R17, 0x1, R3 ;  /* 0x0000000111117824 */ /* 0x000fca00078e0203 */
[----:B------:R-:W-:-:S13]  /*9bb0*/  ISETP.GE.U32.AND.EX P0, PT, R17, UR5, PT, P0 ;  /* 0x0000000511007c0c */ /* 0x000fda000bf06100 */
[----:B------:R-:W-:Y:S05]  /*9bc0*/  @P0 BRA `(.L_x_290) ;  /* 0x0000000400640947 */ /* 0x000fea0003800000 */
[----:B------:R-:W0:Y:S01]  /*9bd0*/  S2R R12, SR_CTAID.X ;  /* 0x00000000000c7919 */ /* 0x000e220000002500 */
[----:B------:R-:W0:Y:S01]  /*9be0*/  LDC.64 R10, c[0x0][0x628] ;  /* 0x00018a00ff0a7b82 */ /* 0x000e220000000a00 */
[----:B------:R-:W-:Y:S01]  /*9bf0*/  ULDC UR4, c[0x0][0x150] ;  /* 0x0000540000047ab9 */ /* 0x000fe20000000800 */
[----:B-1234-:R-:W-:Y:S01]  /*9c00*/  IMAD.MOV.U32 R8, RZ, RZ, R16 ;  /* 0x000000ffff087224 */ /* 0x01efe200078e0010 */
[----:B-----5:R-:W1:Y:S01]  /*9c10*/  S2R R24, SR_CTAID.Y ;  /* 0x0000000000187919 */ /* 0x020e620000002600 */
[----:B------:R-:W-:-:S04]  /*9c20*/  IMAD.MOV.U32 R9, RZ, RZ, R17 ;  /* 0x000000ffff097224 */ /* 0x000fc800078e0011 */
[----:B------:R-:W2:Y:S08]  /*9c30*/  LDC R21, c[0x0][0x144] ;  /* 0x00005100ff157b82 */ /* 0x000eb00000000800 */
[----:B------:R-:W3:Y:S08]  /*9c40*/  LDC R0, c[0x0][0x630] ;  /* 0x00018c00ff007b82 */ /* 0x000ef00000000800 */
[----:B------:R-:W4:Y:S01]  /*9c50*/  LDC.64 R14, c[0x0][0x620] ;  /* 0x00018800ff0e7b82 */ /* 0x000f220000000a00 */
[----:B0-----:R-:W-:-:S04]  /*9c60*/  ISETP.NE.U32.AND P0, PT, R10, RZ, PT ;  /* 0x000000ff0a00720c */ /* 0x001fc80003f05070 */
[----:B------:R-:W-:Y:S02]  /*9c70*/  ISETP.NE.AND.EX P0, PT, R11, RZ, PT, P0 ;  /* 0x000000ff0b00720c */ /* 0x000fe40003f05300 */
[----:B------:R-:W-:-:S05]  /*9c80*/  I2FP.F32.U32 R3, R12 ;  /* 0x0000000c00037245 */ /* 0x000fca0000201000 */
[----:B------:R-:W-:-:S04]  /*9c90*/  FMUL R3, R3, UR4 ;  /* 0x0000000403037c20 */ /* 0x000fc80008400000 */
[----:B------:R0:W0:Y:S02]  /*9ca0*/  F2I.U32.TRUNC.NTZ R20, R3 ;  /* 0x0000000300147305 */ /* 0x000024000020f000 */
[----:B-123--:R-:W-:Y:S05]  /*9cb0*/  @!P0 BRA `(.L_x_291) ;  /* 0x0000000000288947 */ /* 0x00efea0003800000 */
[----:B0-----:R-:W0:Y:S02]  /*9cc0*/  LDC R3, c[0x0][0x634] ;  /* 0x00018d00ff037b82 */ /* 0x001e240000000800 */
        /* <DEDUP_REMOVED lines=9> */
.L_x_291:
[----:B------:R-:W1:Y:S01]  /*9d60*/  LDC.64 R28, c[0x0][0x640] ;  /* 0x00019000ff1c7b82 */ /* 0x000e620000000a00 */
[-CC-:B------:R-:W-:Y:S01]  /*9d70*/  SHF.R.U64 R23, R8, R0.reuse, R9.reuse ;  /* 0x0000000008177219 */ /* 0x180fe20000001209 */
[----:B0-----:R-:W-:Y:S01]  /*9d80*/  IMAD.MOV R20, RZ, RZ, -R20 ;  /* 0x000000ffff147224 */ /* 0x001fe200078e0a14 */
[----:B------:R-:W-:Y:S01]  /*9d90*/  SHF.R.U32.HI R0, RZ, R0, R9 ;  /* 0x00000000ff007219 */ /* 0x000fe20000011609 */
[----:B------:R-:W-:Y:S01]  /*9da0*/  ULDC UR4, c[0x0][0x154] ;  /* 0x0000550000047ab9 */ /* 0x000fe20000000800 */
[----:B------:R-:W-:Y:S01]  /*9db0*/  IADD3 R3, P0, RZ, -R23, RZ ;  /* 0x80000017ff037210 */ /* 0x000fe20007f1e0ff */
[----:B------:R-:W-:Y:S02]  /*9dc0*/  IMAD R21, R21, R20, R12 ;  /* 0x0000001415157224 */ /* 0x000fe400078e020c */
[----:B------:R-:W0:Y:S01]  /*9dd0*/  LDC R6, c[0x0][0x618] ;  /* 0x00018600ff067b82 */ /* 0x000e220000000800 */
[----:B------:R-:W-:Y:S02]  /*9de0*/  IMAD.MOV.U32 R7, RZ, RZ, 0x1 ;  /* 0x00000001ff077424 */ /* 0x000fe400078e00ff */
[----:B------:R-:W-:-:S04]  /*9df0*/  IMAD.X R5, RZ, RZ, ~R0, P0 ;  /* 0x000000ffff057224 */ /* 0x000fc800000e0e00 */
[-C--:B----4-:R-:W-:Y:S01]  /*9e00*/  IMAD R0, R5, R14.reuse, RZ ;  /* 0x0000000e05007224 */ /* 0x090fe200078e02ff */
[----:B------:R-:W2:Y:S01]  /*9e10*/  LDC R8, c[0x0][0x608] ;  /* 0x00018200ff087b82 */ /* 0x000ea20000000800 */
[----:B------:R-:W-:-:S04]  /*9e20*/  IMAD.WIDE.U32 R4, R3, R14, R16 ;  /* 0x0000000e03047225 */ /* 0x000fc800078e0010 */
[----:B------:R-:W-:Y:S01]  /*9e30*/  IMAD R3, R3, R15, R0 ;  /* 0x0000000f03037224 */ /* 0x000fe200078e0200 */
[----:B------:R-:W-:Y:S02]  /*9e40*/  I2FP.F32.U32 R0, R24 ;  /* 0x0000001800007245 */ /* 0x000fe40000201000 */
[----:B------:R-:W3:Y:S01]  /*9e50*/  LDC R26, c[0x0][0x658] ;  /* 0x00019600ff1a7b82 */ /* 0x000ee20000000800 */
[----:B------:R-:W-:Y:S01]  /*9e60*/  IMAD.IADD R3, R5, 0x1, R3 ;  /* 0x0000000105037824 */ /* 0x000fe200078e0203 */
[----:B-1----:R-:W-:Y:S01]  /*9e70*/  ISETP.NE.U32.AND P0, PT, R28, RZ, PT ;  /* 0x000000ff1c00720c */ /* 0x002fe20003f05070 */
[----:B------:R-:W-:Y:S01]  /*9e80*/  FMUL R0, R0, UR4 ;  /* 0x0000000400007c20 */ /* 0x000fe20008400000 */
[----:B------:R-:W-:Y:S02]  /*9e90*/  IMAD.MOV.U32 R5, RZ, RZ, -0x1 ;  /* 0xffffffffff057424 */ /* 0x000fe400078e00ff */
[----:B------:R-:W-:Y:S01]  /*9ea0*/  ISETP.NE.AND.EX P0, PT, R29, RZ, PT, P0 ;  /* 0x000000ff1d00720c */ /* 0x000fe20003f05300 */
[----:B------:R1:W4:Y:S01]  /*9eb0*/  F2I.U32.TRUNC.NTZ R13, R0 ;  /* 0x00000000000d7305 */ /* 0x000322000020f000 */
[----:B------:R-:W1:Y:S01]  /*9ec0*/  LDC R15, c[0x0][0x148] ;  /* 0x00005200ff0f7b82 */ /* 0x000e620000000800 */
[----:B0-----:R-:W-:-:S02]  /*9ed0*/  SHF.R.U64 R12, R4, R6, R3 ;  /* 0x00000006040c7219 */ /* 0x001fc40000001203 */
[----:B------:R-:W-:-:S05]  /*9ee0*/  SHF.R.U32.HI R3, RZ, R6, R3 ;  /* 0x00000006ff037219 */ /* 0x000fca0000011603 */
[----:B------:R-:W0:Y:S01]  /*9ef0*/  LDC R20, c[0x0][0x600] ;  /* 0x00018000ff147b82 */ /* 0x000e220000000800 */
[-CC-:B--2---:R-:W-:Y:S02]  /*9f00*/  SHF.R.U64 R10, R12, R8.reuse, R3.reuse ;  /* 0x000000080c0a7219 */ /* 0x184fe40000001203 */
[----:B------:R-:W-:-:S05]  /*9f10*/  SHF.R.U32.HI R3, RZ, R8, R3 ;  /* 0x00000008ff037219 */ /* 0x000fca0000011603 */
[----:B------:R-:W2:Y:S01]  /*9f20*/  LDC R27, c[0x0][0x648] ;  /* 0x00019200ff1b7b82 */ /* 0x000ea20000000800 */
[-C--:B---3--:R-:W-:Y:S02]  /*9f30*/  SHF.L.U32 R4, R5, R26.reuse, RZ ;  /* 0x0000001a05047219 */ /* 0x088fe400000006ff */
[--C-:B------:R-:W-:Y:S02]  /*9f40*/  SHF.R.U64 R14, R10, R26, R3.reuse ;  /* 0x0000001a0a0e7219 */ /* 0x100fe40000001203 */
[----:B------:R-:W-:Y:S02]  /*9f50*/  LOP3.LUT R25, RZ, R4, RZ, 0x33, !PT ;  /* 0x00000004ff197212 */ /* 0x000fe400078e33ff */
[-C--:B------:R-:W-:Y:S01]  /*9f60*/  SHF.R.U32.HI R5, RZ, R26.reuse, R3 ;  /* 0x0000001aff057219 */ /* 0x080fe20000011603 */
[----:B------:R-:W3:Y:S01]  /*9f70*/  LDC R30, c[0x0][0x638] ;  /* 0x00018e00ff1e7b82 */ /* 0x000ee20000000800 */
[----:B------:R-:W-:Y:S01]  /*9f80*/  SHF.L.U32 R154, R7, R26, RZ ;  /* 0x0000001a079a7219 */ /* 0x000fe200000006ff */
[----:B------:R-:W-:-:S06]  /*9f90*/  IMAD.MOV.U32 R4, RZ, RZ, R14 ;  /* 0x000000ffff047224 */ /* 0x000fcc00078e000e */
[----:B------:R-:W0:Y:S01]  /*9fa0*/  LDC R31, c[0x0][0x610] ;  /* 0x00018400ff1f7b82 */ /* 0x000e220000000800 */
[----:B----4-:R-:W-:Y:S05]  /*9fb0*/  @!P0 BRA `(.L_x_292) ;  /* 0x0000000000288947 */ /* 0x010fea0003800000 */
        /* <DEDUP_REMOVED lines=10> */
.L_x_292:
[----:B------:R-:W-:Y:S01]  /*a060*/  ISETP.NE.AND P0, PT, R2, 0x1, PT ;  /* 0x000000010200780c */ /* 0x000fe20003f05270 */
[----:B0-----:R-:W-:Y:S01]  /*a070*/  VIADD R7, R20, 0xffffffff ;  /* 0xffffffff14077836 */ /* 0x001fe20000000000 */
[----:B-12---:R-:W-:Y:S01]  /*a080*/  SHF.R.U64 R0, R4, R27, R5 ;  /* 0x0000001b04007219 */ /* 0x006fe20000001205 */
[----:B------:R-:W-:Y:S01]  /*a090*/  IMAD.MOV R13, RZ, RZ, -R13 ;  /* 0x000000ffff0d7224 */ /* 0x000fe200078e0a0d */
[----:B------:R-:W-:Y:S01]  /*a0a0*/  LOP3.LUT R5, R10, R25, RZ, 0xc0, !PT ;  /* 0x000000190a057212 */ /* 0x000fe200078ec0ff */
[----:B------:R-:W-:Y:S02]  /*a0b0*/  IMAD.MOV.U32 R4, RZ, RZ, 0x1 ;  /* 0x00000001ff047424 */ /* 0x000fe400078e00ff */
[----:B------:R-:W-:Y:S02]  /*a0c0*/  IMAD.MOV R3, RZ, RZ, -R0 ;  /* 0x000000ffff037224 */ /* 0x000fe400078e0a00 */
[----:B------:R-:W-:Y:S01]  /*a0d0*/  IMAD R154, R154, R0, R5 ;  /* 0x000000009a9a7224 */ /* 0x000fe200078e0205 */
[----:B------:R-:W-:Y:S01]  /*a0e0*/  LOP3.LUT R5, R12, R7, RZ, 0xc0, !PT ;  /* 0x000000070c057212 */ /* 0x000fe200078ec0ff */
[----:B---3--:R-:W-:-:S02]  /*a0f0*/  IMAD R0, R3, R30, R14 ;  /* 0x0000001e03007224 */ /* 0x008fc400078e020e */
[----:B------:R-:W-:Y:S02]  /*a100*/  @P0 IMAD R21, R15, R13, R24 ;  /* 0x0000000d0f150224 */ /* 0x000fe400078e0218 */
[----:B------:R-:W-:Y:S01]  /*a110*/  IMAD R3, R0, R20, R5 ;  /* 0x0000001400037224 */ /* 0x000fe200078e0205 */
[----:B------:R-:W-:Y:S01]  /*a120*/  PRMT R0, R4, 0x7610, R0 ;  /* 0x0000761004007816 */ /* 0x000fe20000000000 */
[----:B------:R-:W-:-:S05]  /*a130*/  IMAD R154, R154, R31, R21 ;  /* 0x0000001f9a9a7224 */ /* 0x000fca00078e0215 */
[----:B------:R-:W-:Y:S02]  /*a140*/  SEL R153, R3, R154, !P0 ;  /* 0x0000009a03997207 */ /* 0x000fe40004000000 */
[----:B------:R-:W-:-:S07]  /*a150*/  SEL R154, R154, R3, !P0 ;  /* 0x000000039a9a7207 */ /* 0x000fce0004000000 */
.L_x_290:
[----:B------:R-:W-:-:S13]  /*a160*/  LOP3.LUT P0, RZ, R0, 0xff, RZ, 0xc0, !PT ;  /* 0x000000ff00ff7812 */ /* 0x000fda000780c0ff */
[----:B------:R-:W-:Y:S05]  /*a170*/  @P0 BRA `(.L_x_293) ;  /* 0xffffff7000540947 */ /* 0x000fea000383ffff */
[----:B------:R-:W-:Y:S05]  /*a180*/  EXIT ;  /* 0x000000000000794d */ /* 0x000fea0003800000 */
.L_x_8:
[----:B0-----:R-:W-:Y:S01]  /*a190*/  ULDC.64 UR4, c[0x0][0x650] ;  /* 0x0001940000047ab9 */ /* 0x001fe20000000a00 */
        /* <DEDUP_REMOVED lines=25> */
.L_x_295:
[----:B------:R-:W0:Y:S01]  /*a330*/  LDC.64 R28, c[0x0][0x640] ;  /* 0x00019000ff1c7b82 */ /* 0x000e220000000a00 */
[-CC-:B------:R-:W-:Y:S01]  /*a340*/  SHF.R.U64 R22, R12, R6.reuse, R13.reuse ;  /* 0x000000060c167219 */ /* 0x180fe2000000120d */
[----:B------:R-:W-:Y:S01]  /*a350*/  IMAD.MOV.U32 R30, RZ, RZ, 0x1 ;  /* 0x00000001ff1e7424 */ /* 0x000fe200078e00ff */
[----:B------:R-:W-:Y:S02]  /*a360*/  SHF.R.U32.HI R6, RZ, R6, R13 ;  /* 0x00000006ff067219 */ /* 0x000fe4000001160d */
        /* <DEDUP_REMOVED lines=8> */
[----:B------:R-:W-:Y:S01]  /*a3f0*/  IMAD.IADD R9, R9, 0x1, R11 ;  /* 0x0000000109097824 */ /* 0x000fe200078e020b */
[----:B0-----:R-:W-:-:S04]  /*a400*/  ISETP.NE.U32.AND P0, PT, R28, RZ, PT ;  /* 0x000000ff1c00720c */ /* 0x001fc80003f05070 */
[----:B------:R-:W-:Y:S02]  /*a410*/  ISETP.NE.AND.EX P0, PT, R29, RZ, PT, P0 ;  /* 0x000000ff1d00720c */ /* 0x000fe40003f05300 */
[----:B------:R-:W0:Y:S01]  /*a420*/  LDC R20, c[0x0][0x600] ;  /* 0x00018000ff147b82 */ /* 0x000e220000000800 */
[-CC-:B-1----:R-:W-:Y:S01]  /*a430*/  SHF.R.U64 R14, R8, R10.reuse, R9.reuse ;  /* 0x0000000a080e7219 */ /* 0x182fe20000001209 */
[----:B------:R-:W-:Y:S01]  /*a440*/  IMAD.MOV.U32 R8, RZ, RZ, -0x1 ;  /* 0xffffffffff087424 */ /* 0x000fe200078e00ff */
[----:B------:R-:W-:-:S05]  /*a450*/  SHF.R.U32.HI R9, RZ, R10, R9 ;  /* 0x0000000aff097219 */ /* 0x000fca0000011609 */
[----:B------:R-:W1:Y:S01]  /*a460*/  LDC R24, c[0x0][0x648] ;  /* 0x00019200ff187b82 */ /* 0x000e620000000800 */
[-CC-:B--2---:R-:W-:Y:S02]  /*a470*/  SHF.R.U64 R23, R14, R12.reuse, R9.reuse ;  /* 0x0000000c0e177219 */ /* 0x184fe40000001209 */
[----:B------:R-:W-:-:S05]  /*a480*/  SHF.R.U32.HI R6, RZ, R12, R9 ;  /* 0x0000000cff067219 */ /* 0x000fca0000011609 */
[----:B------:R-:W2:Y:S01]  /*a490*/  LDC R26, c[0x0][0x638] ;  /* 0x00018e00ff1a7b82 */ /* 0x000ea20000000800 */
[-C--:B---3--:R-:W-:Y:S02]  /*a4a0*/  SHF.L.U32 R8, R8, R27.reuse, RZ ;  /* 0x0000001b08087219 */ /* 0x088fe400000006ff */
[-CC-:B------:R-:W-:Y:S02]  /*a4b0*/  SHF.R.U64 R25, R23, R27.reuse, R6.reuse ;  /* 0x0000001b17197219 */ /* 0x180fe40000001206 */
[----:B------:R-:W-:Y:S02]  /*a4c0*/  LOP3.LUT R32, RZ, R8, RZ, 0x33, !PT ;  /* 0x00000008ff207212 */ /* 0x000fe400078e33ff */
[----:B------:R-:W-:Y:S01]  /*a4d0*/  SHF.R.U32.HI R9, RZ, R27, R6 ;  /* 0x0000001bff097219 */ /* 0x000fe20000011606 */
[----:B------:R-:W3:Y:S01]  /*a4e0*/  LDC R31, c[0x0][0x610] ;  /* 0x00018400ff1f7b82 */ /* 0x000ee20000000800 */
[----:B------:R-:W-:Y:S01]  /*a4f0*/  IMAD.MOV.U32 R8, RZ, RZ, R25 ;  /* 0x000000ffff087224 */ /* 0x000fe200078e0019 */
[----:B------:R-:W-:Y:S06]  /*a500*/  @!P0 BRA `(.L_x_296) ;  /* 0x0000000000288947 */ /* 0x000fec0003800000 */
        /* <DEDUP_REMOVED lines=10> */
.L_x_296:
[----:B------:R-:W-:Y:S01]  /*a5b0*/  ISETP.NE.AND P0, PT, R2, 0x1, PT ;  /* 0x000000010200780c */ /* 0x000fe20003f05270 */
[----:B------:R-:W-:Y:S01]  /*a5c0*/  IMAD.MOV.U32 R13, RZ, RZ, R22 ;  /* 0x000000ffff0d7224 */ /* 0x000fe200078e0016 */
[----:B-1----:R-:W-:Y:S01]  /*a5d0*/  SHF.R.U64 R6, R8, R24, R9 ;  /* 0x0000001808067219 */ /* 0x002fe20000001209 */
[----:B0-----:R-:W-:Y:S01]  /*a5e0*/  VIADD R9, R20, 0xffffffff ;  /* 0xffffffff14097836 */ /* 0x001fe20000000000 */
[----:B------:R-:W-:Y:S02]  /*a5f0*/  SHF.L.U32 R30, R30, R27, RZ ;  /* 0x0000001b1e1e7219 */ /* 0x000fe400000006ff */
[----:B------:R-:W-:Y:S01]  /*a600*/  LOP3.LUT R5, R23, R32, RZ, 0xc0, !PT ;  /* 0x0000002017057212 */ /* 0x000fe200078ec0ff */
[----:B------:R-:W-:-:S04]  /*a610*/  IMAD.MOV R8, RZ, RZ, -R6 ;  /* 0x000000ffff087224 */ /* 0x000fc800078e0a06 */
[----:B------:R-:W-:Y:S01]  /*a620*/  IMAD R6, R30, R6, R5 ;  /* 0x000000061e067224 */ /* 0x000fe200078e0205 */
[----:B------:R-:W-:Y:S01]  /*a630*/  LOP3.LUT R5, R14, R9, RZ, 0xc0, !PT ;  /* 0x000000090e057212 */ /* 0x000fe200078ec0ff */
[----:B------:R-:W-:Y:S02]  /*a640*/  @P0 IMAD R3, R7, R21, R4 ;  /* 0x0000001507030224 */ /* 0x000fe400078e0204 */
[----:B--2---:R-:W-:Y:S02]  /*a650*/  IMAD R4, R8, R26, R25 ;  /* 0x0000001a08047224 */ /* 0x004fe400078e0219 */
[----:B---3--:R-:W-:Y:S02]  /*a660*/  IMAD R3, R6, R31, R3 ;  /* 0x0000001f06037224 */ /* 0x008fe400078e0203 */
[----:B------:R-:W-:Y:S02]  /*a670*/  IMAD R4, R4, R20, R5 ;  /* 0x0000001404047224 */ /* 0x000fe400078e0205 */
[----:B------:R-:W-:-:S03]  /*a680*/  IMAD.MOV.U32 R6, RZ, RZ, 0x1 ;  /* 0x00000001ff067424 */ /* 0x000fc600078e00ff */
[----:B------:R-:W-:Y:S02]  /*a690*/  SEL R20, R4, R3, !P0 ;  /* 0x0000000304147207 */ /* 0x000fe40004000000 */
[----:B------:R-:W-:-:S07]  /*a6a0*/  SEL R11, R3, R4, !P0 ;  /* 0x00000004030b7207 */ /* 0x000fce0004000000 */
.L_x_294:
[----:B------:R-:W-:-:S08]  /*a6b0*/  NOP ;  /* 0x0000000000007918 */ /* 0x000fd00000000000 */
[----:B------:R-:W0:-:S00]  /*a6c0*/  USETMAXREG.DEALLOC.CTAPOOL 0x28 ;  /* 0x00000028000079c8 */ /* 0x000e0000080e0500 */
[----:B0-----:R-:W-:-:S13]  /*a6d0*/  ISETP.NE.AND P0, PT, R0, RZ, PT ;  /* 0x000000ff0000720c */ /* 0x001fda0003f05270 */
[----:B------:R-:W-:Y:S05]  /*a6e0*/  @P0 EXIT ;  /* 0x000000000000094d */ /* 0x000fea0003800000 */
[----:B------:R-:W-:Y:S01]  /*a6f0*/  LOP3.LUT P0, RZ, R6, 0xff, RZ, 0xc0, !PT ;  /* 0x000000ff06ff7812 */ /* 0x000fe2000780c0ff */
[----:B------:R-:W-:Y:S02]  /*a700*/  IMAD.MOV.U32 R0, RZ, RZ, 0x1 ;  /* 0x00000001ff007424 */ /* 0x000fe400078e00ff */
[----:B------:R-:W-:-:S10]  /*a710*/  IMAD.MOV.U32 R12, RZ, RZ, RZ ;  /* 0x000000ffff0c7224 */ /* 0x000fd400078e00ff */
[----:B------:R-:W-:Y:S05]  /*a720*/  @!P0 BRA `(.L_x_297) ;  /* 0x0000000c007c8947 */ /* 0x000fea0003800000 */
[----:B------:R-:W0:Y:S01]  /*a730*/  LDC R0, c[0x0][0x28c] ;  /* 0x0000a300ff007b82 */ /* 0x000e220000000800 */
[----:B------:R-:W-:Y:S01]  /*a740*/  ULDC UR5, c[0x0][0x658] ;  /* 0x0001960000057ab9 */ /* 0x000fe20000000800 */
[----:B------:R-:W-:Y:S01]  /*a750*/  UMOV UR11, 0xffffffff ;  /* 0xffffffff000b7882 */ /* 0x000fe20000000000 */
[----:B------:R-:W-:Y:S01]  /*a760*/  UMOV UR15, 0x1 ;  /* 0x00000001000f7882 */ /* 0x000fe20000000000 */
[----:B------:R-:W-:Y:S01]  /*a770*/  USHF.L.U32 UR11, UR11, UR5, URZ ;  /* 0x000000050b0b7299 */ /* 0x000fe2000800063f */
[----:B------:R-:W-:Y:S01]  /*a780*/  BSSY B0, `(.L_x_297) ;  /* 0x00000d9000007945 */ /* 0x000fe20003800000 */
[----:B------:R-:W-:Y:S01]  /*a790*/  ULDC UR9, c[0x0][0xc] ;  /* 0x0000030000097ab9 */ /* 0x000fe20000000800 */
[----:B------:R-:W-:Y:S01]  /*a7a0*/  ULDC UR14, c[0x0][0x10] ;  /* 0x00000400000e7ab9 */ /* 0x000fe20000000800 */
[----:B------:R-:W1:Y:S01]  /*a7b0*/  S2UR UR8, SR_CgaCtaId ;  /* 0x00000000000879c3 */ /* 0x000e620000008800 */
[----:B------:R-:W-:Y:S01]  /*a7c0*/  ULOP3.LUT UR13, URZ, UR11, URZ, 0x33, !UPT ;  /* 0x0000000b3f0d7292 */ /* 0x000fe2000f8e333f */
[----:B------:R-:W-:Y:S01]  /*a7d0*/  IMAD.MOV.U32 R10, RZ, RZ, 0x1 ;  /* 0x00000001ff0a7424 */ /* 0x000fe200078e00ff */
[----:B------:R-:W-:Y:S01]  /*a7e0*/  LOP3.LUT R9, R19, 0x2, RZ, 0xfc, !PT ;  /* 0x0000000213097812 */ /* 0x000fe200078efcff */
[----:B------:R-:W-:Y:S01]  /*a7f0*/  IMAD.MOV.U32 R12, RZ, RZ, RZ ;  /* 0x000000ffff0c7224 */ /* 0x000fe200078e00ff */
[----:B------:R-:W-:Y:S01]  /*a800*/  ULDC UR4, c[0x0][0x600] ;  /* 0x0001800000047ab9 */ /* 0x000fe20000000800 */
[----:B------:R-:W-:Y:S01]  /*a810*/  UMOV UR18, 0x5 ;  /* 0x0000000500127882 */ /* 0x000fe20000000000 */
[----:B------:R-:W-:-:S02]  /*a820*/  UIADD3 UR4, UR4, -0x1, URZ ;  /* 0xffffffff04047890 */ /* 0x000fc4000fffe03f */
[----:B------:R-:W-:Y:S01]  /*a830*/  USHF.L.U32 UR5, UR15, UR5, URZ ;  /* 0x000000050f057299 */ /* 0x000fe2000800063f */
[----:B------:R-:W-:Y:S01]  /*a840*/  ULDC.64 UR28, c[0x0][0x198] ;  /* 0x00006600001c7ab9 */ /* 0x000fe20000000a00 */
[----:B0-----:R-:W-:-:S05]  /*a850*/  VIADD R0, R0, 0x1f ;  /* 0x0000001f00007836 */ /* 0x001fca0000000000 */
[----:B------:R-:W-:Y:S01]  /*a860*/  SHF.R.S32.HI R3, RZ, 0x1f, R0 ;  /* 0x0000001fff037819 */ /* 0x000fe20000011400 */
[----:B-1----:R-:W-:-:S03]  /*a870*/  ULOP3.LUT UR10, UR8, 0x1, URZ, 0xc0, !UPT ;  /* 0x00000001080a7892 */ /* 0x002fc6000f8ec03f */
[----:B------:R-:W-:Y:S01]  /*a880*/  LEA.HI R3, R3, R0, RZ, 0x5 ;  /* 0x0000000003037211 */ /* 0x000fe200078f28ff */
[----:B------:R-:W-:Y:S01]  /*a890*/  USHF.R.U32.HI UR25, URZ, 0x1, UR8 ;  /* 0x000000013f197899 */ /* 0x000fe20008011608 */
[----:B------:R-:W-:Y:S01]  /*a8a0*/  IMAD.MOV.U32 R0, RZ, RZ, 0x1 ;  /* 0x00000001ff007424 */ /* 0x000fe200078e00ff */
[----:B------:R-:W-:Y:S01]  /*a8b0*/  USHF.L.U32 UR6, UR8, 0x7, URZ ;  /* 0x0000000708067899 */ /* 0x000fe2000800063f */
[----:B------:R-:W-:Y:S01]  /*a8c0*/  SHF.R.S32.HI R3, RZ, 0x5, R3 ;  /* 0x00000005ff037819 */ /* 0x000fe20000011403 */
[----:B------:R-:W-:Y:S02]  /*a8d0*/  USHF.L.U32 UR7, UR8, 0xc, URZ ;  /* 0x0000000c08077899 */ /* 0x000fe4000800063f */
[----:B------:R-:W-:Y:S02]  /*a8e0*/  ULOP3.LUT UR8, UR8, 0xfffffffe, URZ, 0xc0, !UPT ;  /* 0xfffffffe08087892 */ /* 0x000fe4000f8ec03f */
[----:B------:R-:W-:Y:S01]  /*a8f0*/  UISETP.GT.U32.AND UP0, UPT, UR10, 0xffff, UPT ;  /* 0x0000ffff0a00788c */ /* 0x000fe2000bf04070 */
[----:B------:R-:W-:Y:S01]  /*a900*/  VIADD R8, R3, 0x1 ;  /* 0x0000000103087836 */ /* 0x000fe20000000000 */
[----:B------:R-:W-:-:S02]  /*a910*/  USHF.L.U32 UR11, UR15, UR8, URZ ;  /* 0x000000080f0b7299 */ /* 0x000fc4000800063f */
[----:B------:R-:W-:Y:S02]  /*a920*/  ULOP3.LUT UR12, UR8, 0x1, URZ, 0xfc, !UPT ;  /* 0x00000001080c7892 */ /* 0x000fe4000f8efc3f */
[----:B------:R-:W-:Y:S02]  /*a930*/  UIMAD.WIDE.U32 UR8, UR9, UR14, URZ ;  /* 0x0000000e090872a5 */ /* 0x000fe4000f8e003f */
[----:B------:R-:W-:Y:S01]  /*a940*/  USEL UR10, UR10, 0xffff, !UP0 ;  /* 0x0000ffff0a0a7887 */ /* 0x000fe2000c000000 */
[----:B------:R-:W-:Y:S01]  /*a950*/  ULDC UR14, c[0x0][0x14] ;  /* 0x00000500000e7ab9 */ /* 0x000fe20000000800 */
[----:B------:R-:W-:Y:S02]  /*a960*/  USHF.L.U32 UR12, UR15, UR12, URZ ;  /* 0x0000000c0f0c7299 */ /* 0x000fe4000800063f */
[----:B------:R-:W-:Y:S02]  /*a970*/  UIMAD.WIDE.U32 UR26, UR8, UR14, URZ ;  /* 0x0000000e081a72a5 */ /* 0x000fe4000f8e003f */
[----:B------:R-:W-:-:S02]  /*a980*/  UIMAD UR21, UR9, UR14, URZ ;  /* 0x0000000e091572a4 */ /* 0x000fc4000f8e023f */
[----:B------:R-:W-:Y:S02]  /*a990*/  ULOP3.LUT UR10, UR10, 0xffff, URZ, 0xc0, !UPT ;  /* 0x0000ffff0a0a7892 */ /* 0x000fe4000f8ec03f */
[----:B------:R-:W-:Y:S02]  /*a9a0*/  ULOP3.LUT UR6, UR6, 0x80, URZ, 0xc0, !UPT ;  /* 0x0000008006067892 */ /* 0x000fe4000f8ec03f */
[----:B------:R-:W-:Y:S02]  /*a9b0*/  ULOP3.LUT UR7, UR7, 0x1000, URZ, 0xc0, !UPT ;  /* 0x0000100007077892 */ /* 0x000fe4000f8ec03f */
[----:B------:R-:W-:Y:S02]  /*a9c0*/  ULOP3.LUT UR19, UR11, UR12, URZ, 0xfc, !UPT ;  /* 0x0000000c0b137292 */ /* 0x000fe4000f8efc3f */
[----:B------:R-:W-:Y:S02]  /*a9d0*/  UIADD3 UR21, UR27, UR21, URZ ;  /* 0x000000151b157290 */ /* 0x000fe4000fffe03f */
[----:B------:R-:W-:-:S12]  /*a9e0*/  USHF.L.U32 UR18, UR18, UR10, URZ ;  /* 0x0000000a12127299 */ /* 0x000fd8000800063f */
.L_x_308:
[----:B------:R-:W-:-:S03]  /*a9f0*/  UMOV UR8, 0xffffffff ;  /* 0xffffffff00087882 */ /* 0x000fc60000000000 */
[----:B------:R-:W-:Y:S05]  /*aa00*/  BRA.DIV UR8, `(.L_x_298) ;  /* 0x0000001208607947 */ /* 0x000fea000b800000 */
[----:B------:R-:W-:-:S13]  /*aa10*/  ELECT P6, URZ, PT ;  /* 0x00000000003f782f */ /* 0x000fda00038c0000 */
.L_x_324:
[----:B------:R-:W0:Y:S01]  /*aa20*/  LDC R4, c[0x0][0x28c] ;  /* 0x0000a300ff047b82 */ /* 0x000e220000000800 */
[----:B------:R-:W-:Y:S01]  /*aa30*/  BSSY B1, `(.L_x_299) ;  /* 0x000003c000017945 */ /* 0x000fe20003800000 */
[----:B0-----:R-:W-:-:S13]  /*aa40*/  ISETP.LT.OR P6, PT, R4, 0x1, !P6 ;  /* 0x000000010400780c */ /* 0x001fda00077c1670 */
[----:B------:R-:W-:Y:S05]  /*aa50*/  @P6 BRA `(.L_x_300) ;  /* 0x0000000000e46947 */ /* 0x000fea0003800000 */
[----:B------:R-:W-:Y:S01]  /*aa60*/  LEA R11, R11, UR25, 0x1 ;  /* 0x000000190b0b7c11 */ /* 0x000fe2000f8e08ff */
[----:B------:R-:W-:Y:S01]  /*aa70*/  IMAD.MOV.U32 R21, RZ, RZ, RZ ;  /* 0x000000ffff157224 */ /* 0x000fe200078e00ff */
[----:B------:R-:W-:Y:S01]  /*aa80*/  LEA R20, R20, UR6, 0x8 ;  /* 0x0000000614147c11 */ /* 0x000fe2000f8e40ff */
[----:B------:R-:W-:Y:S02]  /*aa90*/  IMAD.MOV.U32 R4, RZ, RZ, R8 ;  /* 0x000000ffff047224 */ /* 0x000fe400078e0008 */
[----:B------:R-:W-:Y:S02]  /*aaa0*/  IMAD.MOV.U32 R5, RZ, RZ, R0 ;  /* 0x000000ffff057224 */ /* 0x000fe400078e0000 */
[----:B------:R-:W-:Y:S02]  /*aab0*/  IMAD.MOV.U32 R6, RZ, RZ, R12 ;  /* 0x000000ffff067224 */ /* 0x000fe400078e000c */
[----:B------:R-:W-:-:S07]  /*aac0*/  IMAD.SHL.U32 R15, R11, 0x40, RZ ;  /* 0x000000400b0f7824 */ /* 0x000fce00078e00ff */
.L_x_303:
[----:B------:R-:W0:Y:S01]  /*aad0*/  S2R R14, SR_CgaCtaId ;  /* 0x00000000000e7919 */ /* 0x000e220000008800 */
[----:B------:R-:W-:Y:S02]  /*aae0*/  MOV R7, 0x400 ;  /* 0x0000040000077802 */ /* 0x000fe40000000f00 */
[----:B------:R-:W-:-:S13]  /*aaf0*/  LOP3.LUT P1, RZ, R18, 0x7f, RZ, 0xc0, !PT ;  /* 0x0000007f12ff7812 */ /* 0x000fda000782c0ff */
[----:B------:R-:W1:Y:S01]  /*ab00*/  @!P1 LDC R11, c[0x0][0x500] ;  /* 0x00014000ff0b9b82 */ /* 0x000e620000000800 */
[----:B0-----:R-:W-:Y:S02]  /*ab10*/  LEA R22, R14, R7, 0x18 ;  /* 0x000000070e167211 */ /* 0x001fe400078ec0ff */
[----:B------:R-:W-:-:S03]  /*ab20*/  SHF.L.U32 R7, R5, 0x1f, RZ ;  /* 0x0000001f05077819 */ /* 0x000fc600000006ff */
[----:B------:R-:W-:-:S04]  /*ab30*/  IMAD R14, R6, 0x8, R22 ;  /* 0x00000008060e7824 */ /* 0x000fc800078e0216 */
[----:B------:R-:W0:Y:S02]  /*ab40*/  SYNCS.PHASECHK.TRANS64.TRYWAIT P0, [R14+URZ+0x48], R7 ;  /* 0x000048070e0075a7 */ /* 0x000e24000800017f */
[----:B01----:R-:W-:Y:S05]  /*ab50*/  @!P0 BRA `(.L_x_301) ;  /* 0x00000010002c8947 */ /* 0x003fea0003800000 */
.L_x_325:
[----:B0-----:R-:W-:Y:S01]  /*ab60*/  PRMT R7, R9, 0x9910, RZ ;  /* 0x0000991009077816 */ /* 0x001fe200000000ff */
[----:B------:R0:W-:Y:S03]  /*ab70*/  @!P1 SYNCS.ARRIVE.TRANS64 RZ, [R14+URZ], R11 ;  /* 0x0000000b0eff99a7 */ /* 0x0001e6000800003f */
[----:B------:R-:W-:-:S13]  /*ab80*/  ISETP.NE.AND P0, PT, R7, 0x2, PT ;  /* 0x000000020700780c */ /* 0x000fda0003f05270 */
[----:B0-----:R-:W-:Y:S05]  /*ab90*/  @P0 BRA `(.L_x_302) ;  /* 0x0000000000040947 */ /* 0x001fea0003800000 */
[----:B------:R-:W-:Y:S01]  /*aba0*/  BPT.TRAP 0x1 ;  /* 0x000000040000795c */ /* 0x000fe20000300000 */
.L_x_302:
[----:B------:R-:W-:Y:S01]  /*abb0*/  LEA R7, R6, UR25, 0x1 ;  /* 0x0000001906077c11 */ /* 0x000fe2000f8e08ff */
[----:B------:R-:W-:Y:S01]  /*abc0*/  VIADD R4, R4, 0xffffffff ;  /* 0xffffffff04047836 */ /* 0x000fe20000000000 */
[----:B------:R-:W-:Y:S01]  /*abd0*/  R2UR UR23, R15 ;  /* 0x000000000f1772ca */ /* 0x000fe200000e0000 */
[----:B------:R-:W-:Y:S01]  /*abe0*/  UIADD3 UR14, UP0, UR28, 0xf0, URZ ;  /* 0x000000f01c0e7890 */ /* 0x000fe2000ff1e03f */
[----:B------:R-:W-:Y:S01]  /*abf0*/  R2UR UR9, R14 ;  /* 0x000000000e0972ca */ /* 0x000fe200000e0000 */
[----:B------:R-:W-:Y:S01]  /*ac00*/  IMAD.SHL.U32 R7, R7, 0x800, RZ ;  /* 0x0000080007077824 */ /* 0x000fe200078e00ff */
[----:B------:R-:W-:Y:S01]  /*ac10*/  R2UR UR10, R21 ;  /* 0x00000000150a72ca */ /* 0x000fe200000e0000 */
[----:B------:R-:W-:Y:S01]  /*ac20*/  UIADD3 UR32, UP1, UR28, 0x1f0, URZ ;  /* 0x000001f01c207890 */ /* 0x000fe2000ff3e03f */
[----:B------:R-:W-:Y:S01]  /*ac30*/  R2UR UR12, R13 ;  /* 0x000000000d0c72ca */ /* 0x000fe200000e0000 */
[--C-:B------:R-:W-:Y:S01]  /*ac40*/  IMAD R11, R7, 0x2, R22.reuse ;  /* 0x00000002070b7824 */ /* 0x100fe200078e0216 */
[----:B------:R-:W-:Y:S01]  /*ac50*/  LEA R7, R6, UR7, 0xd ;  /* 0x0000000706077c11 */ /* 0x000fe2000f8e68ff */
[----:B------:R-:W-:Y:S01]  /*ac60*/  UIADD3.X UR15, URZ, UR29, URZ, UP0, !UPT ;  /* 0x0000001d3f0f7290 */ /* 0x000fe200087fe43f */
[----:B------:R-:W-:Y:S01]  /*ac70*/  R2UR UR24, R20 ;  /* 0x00000000141872ca */ /* 0x000fe200000e0000 */
[----:B------:R-:W-:Y:S01]  /*ac80*/  UPRMT UR20, URZ, 0x5410, UR18 ;  /* 0x000054103f147896 */ /* 0x000fe20008000012 */
[----:B------:R-:W-:Y:S01]  /*ac90*/  R2UR UR8, R11 ;  /* 0x000000000b0872ca */ /* 0x000fe200000e0000 */
[----:B------:R-:W-:Y:S01]  /*aca0*/  IMAD R7, R7, 0x2, R22 ;  /* 0x0000000207077824 */ /* 0x000fe200078e0216 */
[----:B------:R-:W-:Y:S01]  /*acb0*/  ISETP.GT.AND P1, PT, R4, 0x1, PT ;  /* 0x000000010400780c */ /* 0x000fe20003f24270 */
[----:B------:R-:W-:Y:S01]  /*acc0*/  VIADD R6, R6, 0x1 ;  /* 0x0000000106067836 */ /* 0x000fe20000000000 */
[----:B------:R-:W-:Y:S01]  /*acd0*/  UPRMT UR30, URZ, 0x5410, UR19 ;  /* 0x000054103f1e7896 */ /* 0x000fe20008000013 */
[----:B------:R-:W-:Y:S01]  /*ace0*/  VIADD R21, R21, 0x20 ;  /* 0x0000002015157836 */ /* 0x000fe20000000000 */
[----:B------:R-:W-:Y:S01]  /*acf0*/  R2UR UR11, R7 ;  /* 0x00000000070b72ca */ /* 0x000fe200000e0000 */
[----:B------:R-:W-:Y:S01]  /*ad00*/  UIADD3.X UR33, URZ, UR29, URZ, UP1, !UPT ;  /* 0x0000001d3f217290 */ /* 0x000fe20008ffe43f */
[----:B------:R-:W-:Y:S01]  /*ad10*/  ISETP.NE.AND P0, PT, R6, 0x9, PT ;  /* 0x000000090600780c */ /* 0x000fe20003f05270 */
[----:B------:R-:W-:Y:S01]  /*ad20*/  UMOV UR16, 0x0 ;  /* 0x0000000000107882 */ /* 0x000fe20000000000 */
[----:B------:R-:W-:-:S02]  /*ad30*/  UMOV UR17, 0x10000000 ;  /* 0x1000000000117882 */ /* 0x000fc40000000000 */
[----:B------:R-:W-:Y:S01]  /*ad40*/  SEL R14, RZ, 0x1, P0 ;  /* 0x00000001ff0e7807 */ /* 0x000fe20000000000 */
[----:B------:R-:W-:Y:S01]  /*ad50*/  UIADD3 UR8, UR8, 0x180, URZ ;  /* 0x0000018008087890 */ /* 0x000fe2000fffe03f */
[----:B------:R-:W-:Y:S02]  /*ad60*/  SEL R6, R6, RZ, P0 ;  /* 0x000000ff06067207 */ /* 0x000fe40000000000 */
[----:B------:R-:W-:-:S03]  /*ad70*/  LOP3.LUT R5, R5, R14, RZ, 0x3c, !PT ;  /* 0x0000000e05057212 */ /* 0x000fc600078e3cff */
[----:B------:R-:W-:-:S03]  /*ad80*/  UIADD3 UR22, UR11, 0x12180, URZ ;  /* 0x000121800b167890 */ /* 0x000fc6000fffe03f */
[----:B------:R-:W-:Y:S02]  /*ad90*/  UMOV UR11, UR23 ;  /* 0x00000017000b7c82 */ /* 0x000fe40008000000 */
[----:B------:R0:W-:Y:S02]  /*ada0*/  UTMALDG.3D.MULTICAST [UR8], [UR14], UR20, desc[UR16] ;  /* 0x000010080e0073b4 */ /* 0x0001e40008011814 */
[----:B0-----:R-:W-:Y:S01]  /*adb0*/  UMOV UR8, UR22 ;  /* 0x0000001600087c82 */ /* 0x001fe20008000000 */
[----:B------:R-:W-:Y:S02]  /*adc0*/  UMOV UR11, UR24 ;  /* 0x00000018000b7c82 */ /* 0x000fe40008000000 */
[----:B------:R0:W-:Y:S02]  /*add0*/  UTMALDG.3D.MULTICAST [UR8], [UR32], UR30, desc[UR16] ;  /* 0x00001008200073b4 */ /* 0x0001e4000801181e */
[----:B0-----:R-:W-:Y:S05]  /*ade0*/  @P1 BRA `(.L_x_303) ;  /* 0xfffffffc00381947 */ /* 0x001fea000383ffff */
.L_x_300:
[----:B------:R-:W-:Y:S05]  /*adf0*/  BSYNC B1 ;  /* 0x0000000000017941 */ /* 0x000fea0003800000 */
.L_x_299:
[----:B------:R-:W-:Y:S01]  /*ae00*/  LOP3.LUT P1, RZ, R10, 0xff, RZ, 0xc0, !PT ;  /* 0x000000ff0aff7812 */ /* 0x000fe2000782c0ff */
[C---:B------:R-:W-:Y:S01]  /*ae10*/  IMAD.IADD R12, R3.reuse, 0x1, R12 ;  /* 0x00000001030c7824 */ /* 0x040fe200078e020c */
[----:B------:R-:W-:Y:S01]  /*ae20*/  ULDC.64 UR8, c[0x0][0x650] ;  /* 0x0001940000087ab9 */ /* 0x000fe20000000a00 */
[C---:B------:R-:W-:Y:S01]  /*ae30*/  ISETP.GE.U32.AND P2, PT, R3.reuse, 0x9, PT ;  /* 0x000000090300780c */ /* 0x040fe20003f46070 */
[----:B------:R-:W-:Y:S01]  /*ae40*/  BSSY B1, `(.L_x_304) ;  /* 0x000006a000017945 */ /* 0x000fe20003800000 */
[----:B------:R-:W-:Y:S01]  /*ae50*/  IMAD.MOV.U32 R11, RZ, RZ, -0x1 ;  /* 0xffffffffff0b7424 */ /* 0x000fe200078e00ff */
[----:B------:R-:W-:Y:S01]  /*ae60*/  ISETP.GT.U32.AND P0, PT, R12, 0x8, PT ;  /* 0x000000080c00780c */ /* 0x000fe20003f04070 */
[----:B------:R-:W-:Y:S01]  /*ae70*/  IMAD.MOV.U32 R20, RZ, RZ, -0x1 ;  /* 0xffffffffff147424 */ /* 0x000fe200078e00ff */
[----:B------:R-:W-:Y:S01]  /*ae80*/  PRMT R10, RZ, 0x7610, R10 ;  /* 0x00007610ff0a7816 */ /* 0x000fe2000000000a */
[----:B------:R-:W-:Y:S01]  /*ae90*/  IMAD.MOV.U32 R13, RZ, RZ, -0x1 ;  /* 0xffffffffff0d7424 */ /* 0x000fe200078e00ff */
[----:B------:R-:W-:-:S03]  /*aea0*/  ISETP.LT.U32.AND P0, PT, R3, 0x9, P0 ;  /* 0x000000090300780c */ /* 0x000fc60000701070 */
[----:B------:R-:W0:Y:S01]  /*aeb0*/  @P1 S2R R5, SR_CgaCtaId ;  /* 0x0000000000051919 */ /* 0x000e220000008800 */
[----:B------:R-:W-:-:S04]  /*aec0*/  @P1 MOV R4, 0x400 ;  /* 0x0000040000041802 */ /* 0x000fc80000000f00 */
[----:B0-----:R-:W-:Y:S01]  /*aed0*/  @P1 LEA R6, R5, R4, 0x18 ;  /* 0x0000000405061211 */ /* 0x001fe200078ec0ff */
[----:B------:R-:W-:-:S03]  /*aee0*/  IMAD.WIDE.U32 R4, R12, 0x38e38e39, RZ ;  /* 0x38e38e390c047825 */ /* 0x000fc600078e00ff */
[----:B------:R0:W-:Y:S01]  /*aef0*/  @P1 SYNCS.ARRIVE.TRANS64.A1T0 RZ, [R6+URZ+0xa8], RZ ;  /* 0x0000a8ff06ff19a7 */ /* 0x0001e2000810003f */
[----:B------:R-:W-:Y:S02]  /*af00*/  IADD3 R16, P1, R16, UR26, RZ ;  /* 0x0000001a10107c10 */ /* 0x000fe4000ff3e0ff */
[----:B------:R-:W-:Y:S02]  /*af10*/  SHF.R.U32.HI R7, RZ, 0x1, R5 ;  /* 0x00000001ff077819 */ /* 0x000fe40000011605 */
[----:B------:R-:W-:Y:S02]  /*af20*/  SEL R5, RZ, 0x1, !P0 ;  /* 0x00000001ff057807 */ /* 0x000fe40004000000 */
[----:B------:R-:W-:Y:S01]  /*af30*/  IADD3.X R17, R17, UR21, RZ, P1, !PT ;  /* 0x0000001511117c10 */ /* 0x000fe20008ffe4ff */
[----:B------:R-:W-:Y:S01]  /*af40*/  IMAD R12, R7, -0x9, R12 ;  /* 0xfffffff7070c7824 */ /* 0x000fe200078e020c */
[----:B------:R-:W-:Y:S02]  /*af50*/  ISETP.GE.U32.AND P0, PT, R16, UR8, PT ;  /* 0x0000000810007c0c */ /* 0x000fe4000bf06070 */
[----:B------:R-:W-:-:S02]  /*af60*/  LOP3.LUT R0, R0, R5, RZ, 0x3c, !PT ;  /* 0x0000000500007212 */ /* 0x000fc400078e3cff */
[----:B------:R-:W-:Y:S02]  /*af70*/  ISETP.GE.U32.AND.EX P0, PT, R17, UR9, PT, P0 ;  /* 0x0000000911007c0c */ /* 0x000fe4000bf06100 */
[----:B------:R-:W-:Y:S02]  /*af80*/  @P2 LOP3.LUT R0, R0, 0x1, R7, 0x78, !PT ;  /* 0x0000000100002812 */ /* 0x000fe400078e7807 */
[----:B------:R-:W-:-:S09]  /*af90*/  PRMT R4, RZ, 0x7610, R4 ;  /* 0x00007610ff047816 */ /* 0x000fd20000000004 */
[----:B0-----:R-:W-:Y:S05]  /*afa0*/  @P0 BRA `(.L_x_305) ;  /* 0x00000004004c0947 */ /* 0x001fea0003800000 */
[----:B------:R-:W0:Y:S01]  /*afb0*/  S2R R14, SR_CTAID.X ;  /* 0x00000000000e7919 */ /* 0x000e220000002500 */
[----:B------:R-:W-:Y:S01]  /*afc0*/  ULDC.64 UR8, c[0x0][0x628] ;  /* 0x00018a0000087ab9 */ /* 0x000fe20000000a00 */
[----:B------:R-:W1:Y:S01]  /*afd0*/  LDC R15, c[0x0][0x144] ;  /* 0x00005100ff0f7b82 */ /* 0x000e620000000800 */
[----:B------:R-:W-:Y:S01]  /*afe0*/  ISETP.NE.U32.AND P0, PT, RZ, UR8, PT ;  /* 0x00000008ff007c0c */ /* 0x000fe2000bf05070 */
[----:B------:R-:W2:Y:S01]  /*aff0*/  S2R R11, SR_CTAID.Y ;  /* 0x00000000000b7919 */ /* 0x000ea20000002600 */
[----:B------:R-:W-:Y:S01]  /*b000*/  ULDC UR10, c[0x0][0x150] ;  /* 0x00005400000a7ab9 */ /* 0x000fe20000000800 */
[----:B------:R-:W-:Y:S01]  /*b010*/  ULDC UR11, c[0x0][0x630] ;  /* 0x00018c00000b7ab9 */ /* 0x000fe20000000800 */
[----:B------:R-:W-:Y:S01]  /*b020*/  ISETP.NE.AND.EX P0, PT, RZ, UR9, PT, P0 ;  /* 0x00000009ff007c0c */ /* 0x000fe2000bf05300 */
[----:B------:R-:W-:Y:S01]  /*b030*/  IMAD.MOV.U32 R4, RZ, RZ, R16 ;  /* 0x000000ffff047224 */ /* 0x000fe200078e0010 */
[----:B0-----:R-:W-:-:S05]  /*b040*/  I2FP.F32.U32 R5, R14 ;  /* 0x0000000e00057245 */ /* 0x001fca0000201000 */
[----:B------:R-:W-:Y:S01]  /*b050*/  FMUL R20, R5, UR10 ;  /* 0x0000000a05147c20 */ /* 0x000fe20008400000 */
[----:B------:R-:W-:-:S05]  /*b060*/  IMAD.MOV.U32 R5, RZ, RZ, R17 ;  /* 0x000000ffff057224 */ /* 0x000fca00078e0011 */
[----:B--2---:R-:W-:Y:S05]  /*b070*/  @!P0 BRA `(.L_x_306) ;  /* 0x0000000000288947 */ /* 0x004fea0003800000 */
[----:B------:R-:W-:Y:S02]  /*b080*/  ULDC UR10, c[0x0][0x634] ;  /* 0x00018d00000a7ab9 */ /* 0x000fe40000000800 */
[----:B------:R-:W-:-:S05]  /*b090*/  IADD3 R5, P0, R16, UR10, RZ ;  /* 0x0000000a10057c10 */ /* 0x000fca000ff1e0ff */
[----:B------:R-:W-:-:S04]  /*b0a0*/  IMAD.X R13, RZ, RZ, R17, P0 ;  /* 0x000000ffff0d7224 */ /* 0x000fc800000e0611 */
[----:B------:R-:W-:-:S04]  /*b0b0*/  IMAD.WIDE.U32 R6, R13, UR8, RZ ;  /* 0x000000080d067c25 */ /* 0x000fc8000f8e00ff */
[----:B------:R-:W-:-:S04]  /*b0c0*/  IMAD.WIDE.U32 R6, P0, R5, UR9, R6 ;  /* 0x0000000905067c25 */ /* 0x000fc8000f800006 */
[----:B------:R-:W-:-:S04]  /*b0d0*/  IMAD.WIDE.U32 R4, R5, UR8, RZ ;  /* 0x0000000805047c25 */ /* 0x000fc8000f8e00ff */
[----:B------:R-:W-:Y:S01]  /*b0e0*/  IMAD.MOV.U32 R4, RZ, RZ, R7 ;  /* 0x000000ffff047224 */ /* 0x000fe200078e0007 */
[----:B------:R-:W-:Y:S01]  /*b0f0*/  IADD3 RZ, P1, R5, R6, RZ ;  /* 0x0000000605ff7210 */ /* 0x000fe20007f3e0ff */
[----:B------:R-:W-:-:S04]  /*b100*/  IMAD.X R5, RZ, RZ, RZ, P0 ;  /* 0x000000ffff057224 */ /* 0x000fc800000e06ff */
[----:B------:R-:W-:-:S08]  /*b110*/  IMAD.WIDE.U32.X R4, R13, UR9, R4, P1 ;  /* 0x000000090d047c25 */ /* 0x000fd000088e0404 */
.L_x_306:
[--C-:B------:R-:W-:Y:S01]  /*b120*/  SHF.R.U64 R13, R4, UR11, R5.reuse ;  /* 0x0000000b040d7c19 */ /* 0x100fe20008001205 */
[----:B------:R-:W0:Y:S01]  /*b130*/  F2I.U32.TRUNC.NTZ R20, R20 ;  /* 0x0000001400147305 */ /* 0x000e22000020f000 */
[----:B------:R-:W-:Y:S01]  /*b140*/  SHF.R.U32.HI R4, RZ, UR11, R5 ;  /* 0x0000000bff047c19 */ /* 0x000fe20008011605 */
[----:B------:R-:W-:Y:S01]  /*b150*/  ULDC.64 UR8, c[0x0][0x620] ;  /* 0x0001880000087ab9 */ /* 0x000fe20000000a00 */
[----:B------:R-:W-:Y:S01]  /*b160*/  IADD3 R7, P0, RZ, -R13, RZ ;  /* 0x8000000dff077210 */ /* 0x000fe20007f1e0ff */
[----:B------:R-:W-:Y:S01]  /*b170*/  ULDC.64 UR10, c[0x0][0x640] ;  /* 0x00019000000a7ab9 */ /* 0x000fe20000000a00 */
[----:B------:R-:W2:Y:S03]  /*b180*/  LDC R22, c[0x0][0x148] ;  /* 0x00005200ff167b82 */ /* 0x000ea60000000800 */
[----:B------:R-:W-:Y:S01]  /*b190*/  IMAD.X R4, RZ, RZ, ~R4, P0 ;  /* 0x000000ffff047224 */ /* 0x000fe200000e0e04 */
[----:B------:R-:W-:-:S03]  /*b1a0*/  ISETP.NE.U32.AND P0, PT, RZ, UR10, PT ;  /* 0x0000000aff007c0c */ /* 0x000fc6000bf05070 */
[----:B------:R-:W-:Y:S01]  /*b1b0*/  IMAD R6, R4, UR8, RZ ;  /* 0x0000000804067c24 */ /* 0x000fe2000f8e02ff */
[----:B------:R-:W-:Y:S01]  /*b1c0*/  ISETP.NE.AND.EX P0, PT, RZ, UR11, PT, P0 ;  /* 0x0000000bff007c0c */ /* 0x000fe2000bf05300 */
[----:B------:R-:W-:Y:S01]  /*b1d0*/  IMAD.WIDE.U32 R4, R7, UR8, R16 ;  /* 0x0000000807047c25 */ /* 0x000fe2000f8e0010 */
[----:B------:R-:W-:-:S03]  /*b1e0*/  ULDC UR8, c[0x0][0x618] ;  /* 0x0001860000087ab9 */ /* 0x000fc60000000800 */
[----:B------:R-:W-:Y:S01]  /*b1f0*/  IMAD R7, R7, UR9, R6 ;  /* 0x0000000907077c24 */ /* 0x000fe2000f8e0206 */
[----:B------:R-:W-:Y:S01]  /*b200*/  ULDC UR9, c[0x0][0x154] ;  /* 0x0000550000097ab9 */ /* 0x000fe20000000800 */
[----:B0-----:R-:W-:Y:S02]  /*b210*/  IMAD.MOV R6, RZ, RZ, -R20 ;  /* 0x000000ffff067224 */ /* 0x001fe400078e0a14 */
[----:B------:R-:W-:Y:S02]  /*b220*/  IMAD.IADD R5, R5, 0x1, R7 ;  /* 0x0000000105057824 */ /* 0x000fe400078e0207 */
[----:B-1----:R-:W-:Y:S01]  /*b230*/  IMAD R14, R15, R6, R14 ;  /* 0x000000060f0e7224 */ /* 0x002fe200078e020e */
[----:B------:R-:W-:Y:S02]  /*b240*/  I2FP.F32.U32 R6, R11 ;  /* 0x0000000b00067245 */ /* 0x000fe40000201000 */
[--C-:B------:R-:W-:Y:S02]  /*b250*/  SHF.R.U64 R15, R4, UR8, R5.reuse ;  /* 0x00000008040f7c19 */ /* 0x100fe40008001205 */
[----:B------:R-:W-:Y:S01]  /*b260*/  SHF.R.U32.HI R4, RZ, UR8, R5 ;  /* 0x00000008ff047c19 */ /* 0x000fe20008011605 */
[----:B------:R-:W-:Y:S01]  /*b270*/  FMUL R6, R6, UR9 ;  /* 0x0000000906067c20 */ /* 0x000fe20008400000 */
[----:B------:R-:W-:-:S02]  /*b280*/  ULDC UR8, c[0x0][0x608] ;  /* 0x0001820000087ab9 */ /* 0x000fc40000000800 */
[--C-:B------:R-:W-:Y:S01]  /*b290*/  SHF.R.U64 R21, R15, UR8, R4.reuse ;  /* 0x000000080f157c19 */ /* 0x100fe20008001204 */
[----:B------:R0:W1:Y:S01]  /*b2a0*/  F2I.U32.TRUNC.NTZ R24, R6 ;  /* 0x0000000600187305 */ /* 0x000062000020f000 */
[----:B------:R-:W-:Y:S01]  /*b2b0*/  SHF.R.U32.HI R4, RZ, UR8, R4 ;  /* 0x00000008ff047c19 */ /* 0x000fe20008011604 */
[----:B------:R-:W-:-:S03]  /*b2c0*/  ULDC UR8, c[0x0][0x658] ;  /* 0x0001960000087ab9 */ /* 0x000fc60000000800 */
[--C-:B------:R-:W-:Y:S02]  /*b2d0*/  SHF.R.U64 R20, R21, UR8, R4.reuse ;  /* 0x0000000815147c19 */ /* 0x100fe40008001204 */
[----:B------:R-:W-:-:S03]  /*b2e0*/  SHF.R.U32.HI R23, RZ, UR8, R4 ;  /* 0x00000008ff177c19 */ /* 0x000fc60008011604 */
[----:B------:R-:W-:Y:S02]  /*b2f0*/  IMAD.MOV.U32 R4, RZ, RZ, R20 ;  /* 0x000000ffff047224 */ /* 0x000fe400078e0014 */
[----:B------:R-:W-:Y:S01]  /*b300*/  IMAD.MOV.U32 R5, RZ, RZ, R23 ;  /* 0x000000ffff057224 */ /* 0x000fe200078e0017 */
[----:B0-----:R-:W-:Y:S06]  /*b310*/  @!P0 BRA `(.L_x_307) ;  /* 0x0000000000288947 */ /* 0x001fec0003800000 */
        /* <DEDUP_REMOVED lines=10> */
.L_x_307:
[----:B------:R-:W-:Y:S01]  /*b3c0*/  ISETP.NE.AND P0, PT, R2, 0x1, PT ;  /* 0x000000010200780c */ /* 0x000fe20003f05270 */
[----:B------:R-:W-:Y:S01]  /*b3d0*/  ULDC UR8, c[0x0][0x648] ;  /* 0x0001920000087ab9 */ /* 0x000fe20000000800 */
[----:B-1----:R-:W-:Y:S01]  /*b3e0*/  IMAD.MOV R24, RZ, RZ, -R24 ;  /* 0x000000ffff187224 */ /* 0x002fe200078e0a18 */
[----:B------:R-:W-:Y:S01]  /*b3f0*/  SHF.R.U64 R4, R4, UR8, R5 ;  /* 0x0000000804047c19 */ /* 0x000fe20008001205 */
[----:B------:R-:W-:Y:S01]  /*b400*/  ULDC UR8, c[0x0][0x638] ;  /* 0x00018e0000087ab9 */ /* 0x000fe20000000800 */
[----:B------:R-:W-:Y:S01]  /*b410*/  LOP3.LUT R21, R21, UR13, RZ, 0xc0, !PT ;  /* 0x0000000d15157c12 */ /* 0x000fe2000f8ec0ff */
[----:B------:R-:W-:Y:S02]  /*b420*/  ULDC UR9, c[0x0][0x610] ;  /* 0x0001840000097ab9 */ /* 0x000fe40000000800 */
[----:B------:R-:W-:Y:S02]  /*b430*/  IMAD.MOV R5, RZ, RZ, -R4 ;  /* 0x000000ffff057224 */ /* 0x000fe400078e0a04 */
[----:B------:R-:W-:-:S02]  /*b440*/  IMAD R21, R4, UR5, R21 ;  /* 0x0000000504157c24 */ /* 0x000fc4000f8e0215 */
[----:B------:R-:W-:Y:S01]  /*b450*/  IMAD R20, R5, UR8, R20 ;  /* 0x0000000805147c24 */ /* 0x000fe2000f8e0214 */
[----:B------:R-:W-:Y:S01]  /*b460*/  ULDC UR8, c[0x0][0x600] ;  /* 0x0001800000087ab9 */ /* 0x000fe20000000800 */
[----:B--2---:R-:W-:Y:S01]  /*b470*/  @P0 IMAD R14, R22, R24, R11 ;  /* 0x00000018160e0224 */ /* 0x004fe200078e020b */
[----:B------:R-:W-:Y:S01]  /*b480*/  LOP3.LUT R11, R15, UR4, RZ, 0xc0, !PT ;  /* 0x000000040f0b7c12 */ /* 0x000fe2000f8ec0ff */
[----:B------:R-:W-:Y:S02]  /*b490*/  IMAD.MOV.U32 R4, RZ, RZ, 0x1 ;  /* 0x00000001ff047424 */ /* 0x000fe400078e00ff */
[----:B------:R-:W-:Y:S02]  /*b4a0*/  IMAD R14, R21, UR9, R14 ;  /* 0x00000009150e7c24 */ /* 0x000fe4000f8e020e */
[----:B------:R-:W-:-:S05]  /*b4b0*/  IMAD R11, R20, UR8, R11 ;  /* 0x00000008140b7c24 */ /* 0x000fca000f8e020b */
[----:B------:R-:W-:Y:S02]  /*b4c0*/  SEL R20, R11, R14, !P0 ;  /* 0x0000000e0b147207 */ /* 0x000fe40004000000 */
[----:B------:R-:W-:-:S07]  /*b4d0*/  SEL R11, R14, R11, !P0 ;  /* 0x0000000b0e0b7207 */ /* 0x000fce0004000000 */
.L_x_305:
[----:B------:R-:W-:Y:S05]  /*b4e0*/  BSYNC B1 ;  /* 0x0000000000017941 */ /* 0x000fea0003800000 */
.L_x_304:
[----:B------:R-:W-:-:S13]  /*b4f0*/  LOP3.LUT P0, RZ, R4, 0xff, RZ, 0xc0, !PT ;  /* 0x000000ff04ff7812 */ /* 0x000fda000780c0ff */
[----:B------:R-:W-:Y:S05]  /*b500*/  @P0 BRA `(.L_x_308) ;  /* 0xfffffff400380947 */ /* 0x000fea000383ffff */
[----:B------:R-:W-:Y:S05]  /*b510*/  BSYNC B0 ;  /* 0x0000000000007941 */ /* 0x000fea0003800000 */
.L_x_297:
[----:B------:R-:W-:-:S03]  /*b520*/  UMOV UR8, 0xffffffff ;  /* 0xffffffff00087882 */ /* 0x000fc60000000000 */
[----:B------:R-:W-:Y:S05]  /*b530*/  BRA.DIV UR8, `(.L_x_309) ;  /* 0x0000000608c87947 */ /* 0x000fea000b800000 */
[----:B------:R-:W-:-:S13]  /*b540*/  ELECT P6, URZ, PT ;  /* 0x00000000003f782f */ /* 0x000fda00038c0000 */
.L_x_328:
[----:B------:R-:W-:Y:S04]  /*b550*/  BSSY B0, `(.L_x_310) ;  /* 0x0000058000007945 */ /* 0x000fe80003800000 */
[----:B------:R-:W-:Y:S05]  /*b560*/  @!P6 BRA `(.L_x_311) ;  /* 0x000000040058e947 */ /* 0x000fea0003800000 */
[----:B------:R-:W-:-:S04]  /*b570*/  LOP3.LUT R19, R19, 0x2, RZ, 0xfc, !PT ;  /* 0x0000000213137812 */ /* 0x000fc800078efcff */
[----:B------:R-:W-:-:S13]  /*b580*/  ISETP.NE.AND P0, PT, R19, 0x3, PT ;  /* 0x000000031300780c */ /* 0x000fda0003f05270 */
[----:B------:R-:W-:Y:S05]  /*b590*/  @!P0 BRA `(.L_x_312) ;  /* 0x0000000000048947 */ /* 0x000fea0003800000 */
[----:B------:R-:W-:Y:S01]  /*b5a0*/  BPT.TRAP 0x1 ;  /* 0x000000040000795c */ /* 0x000fe20000300000 */
.L_x_312:
[----:B------:R-:W0:Y:S01]  /*b5b0*/  S2R R3, SR_CgaCtaId ;  /* 0x0000000000037919 */ /* 0x000e220000008800 */
[----:B------:R-:W-:-:S04]  /*b5c0*/  MOV R2, 0x400 ;  /* 0x0000040000027802 */ /* 0x000fc80000000f00 */
[----:B0-----:R-:W-:Y:S02]  /*b5d0*/  LEA R3, R3, R2, 0x18 ;  /* 0x0000000203037211 */ /* 0x001fe400078ec0ff */
[----:B------:R-:W-:-:S03]  /*b5e0*/  SHF.L.U32 R2, R0, 0x1f, RZ ;  /* 0x0000001f00027819 */ /* 0x000fc600000006ff */
[----:B------:R-:W-:-:S04]  /*b5f0*/  VIADD R3, R3, 0x48 ;  /* 0x0000004803037836 */ /* 0x000fc80000000000 */
[C---:B------:R-:W-:Y:S02]  /*b600*/  IMAD R7, R12.reuse, 0x8, R3 ;  /* 0x000000080c077824 */ /* 0x040fe400078e0203 */
[----:B------:R-:W-:Y:S02]  /*b610*/  VIADD R12, R12, 0x1 ;  /* 0x000000010c0c7836 */ /* 0x000fe40000000000 */
[----:B------:R-:W0:Y:S03]  /*b620*/  SYNCS.PHASECHK.TRANS64.TRYWAIT P0, [R7+URZ], R2 ;  /* 0x00000002070075a7 */ /* 0x000e26000800017f */
[----:B------:R-:W-:-:S04]  /*b630*/  ISETP.NE.AND P1, PT, R12, 0x9, PT ;  /* 0x000000090c00780c */ /* 0x000fc80003f25270 */
[----:B------:R-:W-:Y:S02]  /*b640*/  SEL R5, RZ, 0x1, P1 ;  /* 0x00000001ff057807 */ /* 0x000fe40000800000 */
[----:B------:R-:W-:Y:S02]  /*b650*/  SEL R12, R12, RZ, P1 ;  /* 0x000000ff0c0c7207 */ /* 0x000fe40000800000 */
[----:B------:R-:W-:-:S03]  /*b660*/  LOP3.LUT R5, R0, R5, RZ, 0x3c, !PT ;  /* 0x0000000500057212 */ /* 0x000fc600078e3cff */
[----:B------:R-:W-:Y:S01]  /*b670*/  IMAD R9, R12, 0x8, R3 ;  /* 0x000000080c097824 */ /* 0x000fe200078e0203 */
[----:B------:R-:W-:Y:S01]  /*b680*/  SHF.L.U32 R4, R5, 0x1f, RZ ;  /* 0x0000001f05047819 */ /* 0x000fe200000006ff */
[----:B0-----:R-:W-:Y:S06]  /*b690*/  @!P0 BRA `(.L_x_313) ;  /* 0x0000000400908947 */ /* 0x001fec0003800000 */
.L_x_329:
[----:B------:R-:W1:Y:S01]  /*b6a0*/  SYNCS.PHASECHK.TRANS64.TRYWAIT P0, [R9+URZ], R4 ;  /* 0x00000004090075a7 */ /* 0x000e62000800017f */
[----:B------:R-:W-:-:S05]  /*b6b0*/  VIADD R0, R12, 0x1 ;  /* 0x000000010c007836 */ /* 0x000fca0000000000 */
[----:B------:R-:W-:-:S04]  /*b6c0*/  ISETP.NE.AND P1, PT, R0, 0x9, PT ;  /* 0x000000090000780c */ /* 0x000fc80003f25270 */
[----:B0-----:R-:W-:Y:S02]  /*b6d0*/  SEL R2, RZ, 0x1, P1 ;  /* 0x00000001ff027807 */ /* 0x001fe40000800000 */
[----:B------:R-:W-:Y:S02]  /*b6e0*/  SEL R0, R0, RZ, P1 ;  /* 0x000000ff00007207 */ /* 0x000fe40000800000 */
[----:B------:R-:W-:-:S03]  /*b6f0*/  LOP3.LUT R7, R5, R2, RZ, 0x3c, !PT ;  /* 0x0000000205077212 */ /* 0x000fc600078e3cff */
[----:B------:R-:W-:Y:S01]  /*b700*/  IMAD R6, R0, 0x8, R3 ;  /* 0x0000000800067824 */ /* 0x000fe200078e0203 */
[----:B------:R-:W-:Y:S01]  /*b710*/  SHF.L.U32 R5, R7, 0x1f, RZ ;  /* 0x0000001f07057819 */ /* 0x000fe200000006ff */
[----:B-1----:R-:W-:Y:S06]  /*b720*/  @!P0 BRA `(.L_x_314) ;  /* 0x0000000400808947 */ /* 0x002fec0003800000 */
.L_x_330:
[----:B------:R-:W1:Y:S01]  /*b730*/  SYNCS.PHASECHK.TRANS64.TRYWAIT P0, [R6+URZ], R5 ;  /* 0x00000005060075a7 */ /* 0x000e62000800017f */
[----:B------:R-:W-:-:S05]  /*b740*/  VIADD R0, R0, 0x1 ;  /* 0x0000000100007836 */ /* 0x000fca0000000000 */
[----:B------:R-:W-:-:S04]  /*b750*/  ISETP.NE.AND P1, PT, R0, 0x9, PT ;  /* 0x000000090000780c */ /* 0x000fc80003f25270 */
[----:B------:R-:W-:Y:S02]  /*b760*/  SEL R2, RZ, 0x1, P1 ;  /* 0x00000001ff027807 */ /* 0x000fe40000800000 */
[----:B------:R-:W-:Y:S02]  /*b770*/  SEL R0, R0, RZ, P1 ;  /* 0x000000ff00007207 */ /* 0x000fe40000800000 */
[----:B------:R-:W-:-:S03]  /*b780*/  LOP3.LUT R7, R7, R2, RZ, 0x3c, !PT ;  /* 0x0000000207077212 */ /* 0x000fc600078e3cff */
[----:B0-----:R-:W-:Y:S01]  /*b790*/  IMAD R9, R0, 0x8, R3 ;  /* 0x0000000800097824 */ /* 0x001fe200078e0203 */
[----:B------:R-:W-:Y:S01]  /*b7a0*/  SHF.L.U32 R4, R7, 0x1f, RZ ;  /* 0x0000001f07047819 */ /* 0x000fe200000006ff */
[----:B-1----:R-:W-:Y:S06]  /*b7b0*/  @!P0 BRA `(.L_x_315) ;  /* 0x0000000400708947 */ /* 0x002fec0003800000 */
.L_x_331:
        /* <DEDUP_REMOVED lines=9> */
.L_x_332:
        /* <DEDUP_REMOVED lines=9> */
.L_x_333:
        /* <DEDUP_REMOVED lines=9> */
.L_x_334:
        /* <DEDUP_REMOVED lines=9> */
.L_x_335:
[----:B------:R-:W1:Y:S01]  /*ba00*/  SYNCS.PHASECHK.TRANS64.TRYWAIT P0, [R9+URZ], R4 ;  /* 0x00000004090075a7 */ /* 0x000e62000800017f */
[----:B------:R-:W-:-:S05]  /*ba10*/  VIADD R0, R0, 0x1 ;  /* 0x0000000100007836 */ /* 0x000fca0000000000 */
[----:B------:R-:W-:-:S04]  /*ba20*/  ISETP.NE.AND P1, PT, R0, 0x9, PT ;  /* 0x000000090000780c */ /* 0x000fc80003f25270 */
[----:B------:R-:W-:Y:S02]  /*ba30*/  SEL R2, RZ, 0x1, P1 ;  /* 0x00000001ff027807 */ /* 0x000fe40000800000 */
[----:B------:R-:W-:Y:S02]  /*ba40*/  SEL R0, R0, RZ, P1 ;  /* 0x000000ff00007207 */ /* 0x000fe40000800000 */
[----:B------:R-:W-:Y:S01]  /*ba50*/  LOP3.LUT R2, R7, R2, RZ, 0x3c, !PT ;  /* 0x0000000207027212 */ /* 0x000fe200078e3cff */
[----:B-1----:R-:W-:Y:S06]  /*ba60*/  @!P0 BRA `(.L_x_320) ;  /* 0x0000000400288947 */ /* 0x002fec0003800000 */
.L_x_336:
[----:B------:R-:W-:Y:S01]  /*ba70*/  IMAD R3, R0, 0x8, R3 ;  /* 0x0000000800037824 */ /* 0x000fe200078e0203 */
[----:B------:R-:W-:-:S07]  /*ba80*/  SHF.L.U32 R0, R2, 0x1f, RZ ;  /* 0x0000001f02007819 */ /* 0x000fce00000006ff */
.L_x_321:
[----:B--2---:R2:W3:Y:S02]  /*ba90*/  SYNCS.PHASECHK.TRANS64.TRYWAIT P0, [R3+URZ], R0 ;  /* 0x00000000030075a7 */ /* 0x0044e4000800017f */
[----:B---3--:R-:W-:Y:S05]  /*baa0*/  @!P0 NANOSLEEP.SYNCS 0x989680 ;  /* 0x009896800000895d */ /* 0x008fea0003900000 */
[----:B------:R-:W3:Y:S02]  /*bab0*/  @!P0 SYNCS.PHASECHK.TRANS64 P0, [R3+URZ], R0 ;  /* 0x00000000030085a7 */ /* 0x000ee4000800007f */
[----:B---3--:R-:W-:Y:S05]  /*bac0*/  @!P0 BRA `(.L_x_321) ;  /* 0xfffffffc00f08947 */ /* 0x008fea000383ffff */
.L_x_311:
[----:B------:R-:W-:Y:S05]  /*bad0*/  BSYNC B0 ;  /* 0x0000000000007941 */ /* 0x000fea0003800000 */
.L_x_310:
[----:B------:R-:W-:Y:S05]  /*bae0*/  EXIT ;  /* 0x000000000000794d */ /* 0x000fea0003800000 */
.L_x_22:
[----:B---3--:R3:W4:Y:S02]  /*baf0*/  SYNCS.PHASECHK.TRANS64.TRYWAIT P1, [R3+URZ], R0 ;  /* 0x00000000030075a7 */ /* 0x008724000802017f */
[----:B----4-:R-:W-:Y:S05]  /*bb00*/  @!P1 NANOSLEEP.SYNCS 0x989680 ;  /* 0x009896800000995d */ /* 0x010fea0003900000 */
[----:B------:R-:W4:Y:S02]  /*bb10*/  @!P1 SYNCS.PHASECHK.TRANS64 P1, [R3+URZ], R0 ;  /* 0x00000000030095a7 */ /* 0x000f24000802007f */
[----:B----4-:R-:W-:Y:S05]  /*bb20*/  @!P1 BRA `(.L_x_22) ;  /* 0xfffffffc00f09947 */ /* 0x010fea000383ffff */
[----:B------:R-:W-:Y:S05]  /*bb30*/  BRA `(.L_x_21) ;  /* 0xffffff5800ac7947 */ /* 0x000fea000383ffff */
.L_x_27:
[----:B-1----:R1:W2:Y:S02]  /*bb40*/  SYNCS.PHASECHK.TRANS64.TRYWAIT P1, [R5+URZ], R4 ;  /* 0x00000004050075a7 */ /* 0x0022a4000802017f */
[----:B--2---:R-:W-:Y:S05]  /*bb50*/  @!P1 NANOSLEEP.SYNCS 0x989680 ;  /* 0x009896800000995d */ /* 0x004fea0003900000 */
[----:B------:R-:W2:Y:S02]  /*bb60*/  @!P1 SYNCS.PHASECHK.TRANS64 P1, [R5+URZ], R4 ;  /* 0x00000004050095a7 */ /* 0x000ea4000802007f */
[----:B--2---:R-:W-:Y:S05]  /*bb70*/  @!P1 BRA `(.L_x_27) ;  /* 0xfffffffc00f09947 */ /* 0x004fea000383ffff */
[----:B------:R-:W-:Y:S05]  /*bb80*/  BRA `(.L_x_26) ;  /* 0xffffff5c00607947 */ /* 0x000fea000383ffff */
.L_x_298:
[----:B------:R-:W-:Y:S01]  /*bb90*/  BSSY B1, `(.L_x_322) ;  /* 0x0000006000017945 */ /* 0x000fe20003800000 */
[----:B------:R-:W-:-:S07]  /*bba0*/  IMAD.MOV.U32 R15, RZ, RZ, -0x1 ;  /* 0xffffffffff0f7424 */ /* 0x000fce00078e00ff */
[----:B------:R-:W-:Y:S05]  /*bbb0*/  WARPSYNC.COLLECTIVE R15, `(.L_x_323) ;  /* 0x000000000f0c7348 */ /* 0x000fea0003c00000 */
[----:B------:R-:W-:Y:S02]  /*bbc0*/  ELECT P6, UR62, PT ;  /* 0x00000000003e782f */ /* 0x000fe400038c0000 */
[----:B------:R-:W-:Y:S01]  /*bbd0*/  MOV R14, UR62 ;  /* 0x0000003e000e7c02 */ /* 0x000fe20008000f00 */
[----:B------:R-:W-:Y:S10]  /*bbe0*/  ENDCOLLECTIVE ;  /* 0x000000000000791b */ /* 0x000ff40003800000 */
.L_x_323:
[----:B------:R-:W-:Y:S05]  /*bbf0*/  BSYNC B1 ;  /* 0x0000000000017941 */ /* 0x000fea0003800000 */
.L_x_322:
[----:B------:R-:W-:Y:S05]  /*bc00*/  BRA `(.L_x_324) ;  /* 0xffffffec00847947 */ /* 0x000fea000383ffff */
.L_x_301:
[----:B0-----:R0:W1:Y:S02]  /*bc10*/  SYNCS.PHASECHK.TRANS64.TRYWAIT P0, [R14+URZ+0x48], R7 ;  /* 0x000048070e0075a7 */ /* 0x001064000800017f */
[----:B-1----:R-:W-:Y:S05]  /*bc20*/  @!P0 NANOSLEEP.SYNCS 0x989680 ;  /* 0x009896800000895d */ /* 0x002fea0003900000 */
[----:B------:R-:W1:Y:S02]  /*bc30*/  @!P0 SYNCS.PHASECHK.TRANS64 P0, [R14+URZ+0x48], R7 ;  /* 0x000048070e0085a7 */ /* 0x000e64000800007f */
[----:B-1----:R-:W-:Y:S05]  /*bc40*/  @!P0 BRA `(.L_x_301) ;  /* 0xfffffffc00f08947 */ /* 0x002fea000383ffff */
[----:B------:R-:W-:Y:S05]  /*bc50*/  BRA `(.L_x_325) ;  /* 0xffffffec00c07947 */ /* 0x000fea000383ffff */
.L_x_309:
[----:B------:R-:W-:Y:S01]  /*bc60*/  BSSY B0, `(.L_x_326) ;  /* 0x0000006000007945 */ /* 0x000fe20003800000 */
[----:B------:R-:W-:-:S07]  /*bc70*/  IMAD.MOV.U32 R15, RZ, RZ, -0x1 ;  /* 0xffffffffff0f7424 */ /* 0x000fce00078e00ff */
[----:B------:R-:W-:Y:S05]  /*bc80*/  WARPSYNC.COLLECTIVE R15, `(.L_x_327) ;  /* 0x000000000f0c7348 */ /* 0x000fea0003c00000 */
[----:B------:R-:W-:Y:S02]  /*bc90*/  ELECT P6, UR62, PT ;  /* 0x00000000003e782f */ /* 0x000fe400038c0000 */
[----:B------:R-:W-:Y:S01]  /*bca0*/  MOV R14, UR62 ;  /* 0x0000003e000e7c02 */ /* 0x000fe20008000f00 */
[----:B------:R-:W-:Y:S10]  /*bcb0*/  ENDCOLLECTIVE ;  /* 0x000000000000791b */ /* 0x000ff40003800000 */
.L_x_327:
[----:B------:R-:W-:Y:S05]  /*bcc0*/  BSYNC B0 ;  /* 0x0000000000007941 */ /* 0x000fea0003800000 */
.L_x_326:
[----:B------:R-:W-:Y:S05]  /*bcd0*/  BRA `(.L_x_328) ;  /* 0xfffffff8001c7947 */ /* 0x000fea000383ffff */
.L_x_313:
[----:B0-----:R0:W1:Y:S02]  /*bce0*/  SYNCS.PHASECHK.TRANS64.TRYWAIT P0, [R7+URZ], R2 ;  /* 0x00000002070075a7 */ /* 0x001064000800017f */
[----:B-1----:R-:W-:Y:S05]  /*bcf0*/  @!P0 NANOSLEEP.SYNCS 0x989680 ;  /* 0x009896800000895d */ /* 0x002fea0003900000 */
[----:B------:R-:W1:Y:S02]  /*bd00*/  @!P0 SYNCS.PHASECHK.TRANS64 P0, [R7+URZ], R2 ;  /* 0x00000002070085a7 */ /* 0x000e64000800007f */
[----:B-1----:R-:W-:Y:S05]  /*bd10*/  @!P0 BRA `(.L_x_313) ;  /* 0xfffffffc00f08947 */ /* 0x002fea000383ffff */
[----:B------:R-:W-:Y:S05]  /*bd20*/  BRA `(.L_x_329) ;  /* 0xfffffff8005c7947 */ /* 0x000fea000383ffff */
.L_x_314:
[----:B0-----:R0:W1:Y:S02]  /*bd30*/  SYNCS.PHASECHK.TRANS64.TRYWAIT P0, [R9+URZ], R4 ;  /* 0x00000004090075a7 */ /* 0x001064000800017f */
[----:B-1----:R-:W-:Y:S05]  /*bd40*/  @!P0 NANOSLEEP.SYNCS 0x989680 ;  /* 0x009896800000895d */ /* 0x002fea0003900000 */
[----:B------:R-:W1:Y:S02]  /*bd50*/  @!P0 SYNCS.PHASECHK.TRANS64 P0, [R9+URZ], R4 ;  /* 0x00000004090085a7 */ /* 0x000e64000800007f */
[----:B-1----:R-:W-:Y:S05]  /*bd60*/  @!P0 BRA `(.L_x_314) ;  /* 0xfffffffc00f08947 */ /* 0x002fea000383ffff */
[----:B------:R-:W-:Y:S05]  /*bd70*/  BRA `(.L_x_330) ;  /* 0xfffffff8006c7947 */ /* 0x000fea000383ffff */
.L_x_315:
[----:B0-----:R0:W1:Y:S02]  /*bd80*/  SYNCS.PHASECHK.TRANS64.TRYWAIT P0, [R6+URZ], R5 ;  /* 0x00000005060075a7 */ /* 0x001064000800017f */
[----:B-1----:R-:W-:Y:S05]  /*bd90*/  @!P0 NANOSLEEP.SYNCS 0x989680 ;  /* 0x009896800000895d */ /* 0x002fea0003900000 */
[----:B------:R-:W1:Y:S02]  /*bda0*/  @!P0 SYNCS.PHASECHK.TRANS64 P0, [R6+URZ], R5 ;  /* 0x00000005060085a7 */ /* 0x000e64000800007f */
[----:B-1----:R-:W-:Y:S05]  /*bdb0*/  @!P0 BRA `(.L_x_315) ;  /* 0xfffffffc00f08947 */ /* 0x002fea000383ffff */
[----:B------:R-:W-:Y:S05]  /*bdc0*/  BRA `(.L_x_331) ;  /* 0xfffffff8007c7947 */ /* 0x000fea000383ffff */
.L_x_316:
[----:B0-----:R0:W1:Y:S02]  /*bdd0*/  SYNCS.PHASECHK.TRANS64.TRYWAIT P0, [R9+URZ], R4 ;  /* 0x00000004090075a7 */ /* 0x001064000800017f */
[----:B-1----:R-:W-:Y:S05]  /*bde0*/  @!P0 NANOSLEEP.SYNCS 0x989680 ;  /* 0x009896800000895d */ /* 0x002fea0003900000 */
[----:B------:R-:W1:Y:S02]  /*bdf0*/  @!P0 SYNCS.PHASECHK.TRANS64 P0, [R9+URZ], R4 ;  /* 0x00000004090085a7 */ /* 0x000e64000800007f */
[----:B-1----:R-:W-:Y:S05]  /*be00*/  @!P0 BRA `(.L_x_316) ;  /* 0xfffffffc00f08947 */ /* 0x002fea000383ffff */
[----:B------:R-:W-:Y:S05]  /*be10*/  BRA `(.L_x_332) ;  /* 0xfffffff8008c7947 */ /* 0x000fea000383ffff */
.L_x_317:
[----:B0-----:R0:W1:Y:S02]  /*be20*/  SYNCS.PHASECHK.TRANS64.TRYWAIT P0, [R6+URZ], R5 ;  /* 0x00000005060075a7 */ /* 0x001064000800017f */
[----:B-1----:R-:W-:Y:S05]  /*be30*/  @!P0 NANOSLEEP.SYNCS 0x989680 ;  /* 0x009896800000895d */ /* 0x002fea0003900000 */
[----:B------:R-:W1:Y:S02]  /*be40*/  @!P0 SYNCS.PHASECHK.TRANS64 P0, [R6+URZ], R5 ;  /* 0x00000005060085a7 */ /* 0x000e64000800007f */
[----:B-1----:R-:W-:Y:S05]  /*be50*/  @!P0 BRA `(.L_x_317) ;  /* 0xfffffffc00f08947 */ /* 0x002fea000383ffff */
[----:B------:R-:W-:Y:S05]  /*be60*/  BRA `(.L_x_333) ;  /* 0xfffffff8009c7947 */ /* 0x000fea000383ffff */
.L_x_318:
[----:B0-----:R0:W1:Y:S02]  /*be70*/  SYNCS.PHASECHK.TRANS64.TRYWAIT P0, [R9+URZ], R4 ;  /* 0x00000004090075a7 */ /* 0x001064000800017f */
[----:B-1----:R-:W-:Y:S05]  /*be80*/  @!P0 NANOSLEEP.SYNCS 0x989680 ;  /* 0x009896800000895d */ /* 0x002fea0003900000 */
[----:B------:R-:W1:Y:S02]  /*be90*/  @!P0 SYNCS.PHASECHK.TRANS64 P0, [R9+URZ], R4 ;  /* 0x00000004090085a7 */ /* 0x000e64000800007f */
[----:B-1----:R-:W-:Y:S05]  /*bea0*/  @!P0 BRA `(.L_x_318) ;  /* 0xfffffffc00f08947 */ /* 0x002fea000383ffff */
[----:B------:R-:W-:Y:S05]  /*beb0*/  BRA `(.L_x_334) ;  /* 0xfffffff800ac7947 */ /* 0x000fea000383ffff */
.L_x_319:
[----:B0-----:R0:W1:Y:S02]  /*bec0*/  SYNCS.PHASECHK.TRANS64.TRYWAIT P0, [R6+URZ], R5 ;  /* 0x00000005060075a7 */ /* 0x001064000800017f */
[----:B-1----:R-:W-:Y:S05]  /*bed0*/  @!P0 NANOSLEEP.SYNCS 0x989680 ;  /* 0x009896800000895d */ /* 0x002fea0003900000 */
[----:B------:R-:W1:Y:S02]  /*bee0*/  @!P0 SYNCS.PHASECHK.TRANS64 P0, [R6+URZ], R5 ;  /* 0x00000005060085a7 */ /* 0x000e64000800007f */
[----:B-1----:R-:W-:Y:S05]  /*bef0*/  @!P0 BRA `(.L_x_319) ;  /* 0xfffffffc00f08947 */ /* 0x002fea000383ffff */
[----:B------:R-:W-:Y:S05]  /*bf00*/  BRA `(.L_x_335) ;  /* 0xfffffff800bc7947 */ /* 0x000fea000383ffff */
.L_x_320:
[----:B-1----:R1:W2:Y:S02]  /*bf10*/  SYNCS.PHASECHK.TRANS64.TRYWAIT P0, [R9+URZ], R4 ;  /* 0x00000004090075a7 */ /* 0x0022a4000800017f */
[----:B--2---:R-:W-:Y:S05]  /*bf20*/  @!P0 NANOSLEEP.SYNCS 0x989680 ;  /* 0x009896800000895d */ /* 0x004fea0003900000 */
[----:B------:R-:W2:Y:S02]  /*bf30*/  @!P0 SYNCS.PHASECHK.TRANS64 P0, [R9+URZ], R4 ;  /* 0x00000004090085a7 */ /* 0x000ea4000800007f */
[----:B--2---:R-:W-:Y:S05]  /*bf40*/  @!P0 BRA `(.L_x_320) ;  /* 0xfffffffc00f08947 */ /* 0x004fea000383ffff */
[----:B------:R-:W-:Y:S05]  /*bf50*/  BRA `(.L_x_336) ;  /* 0xfffffff800c47947 */ /* 0x000fea000383ffff */
.L_x_337:
[----:B------:R-:W-:-:S00]  /*bf60*/  BRA `(.L_x_337) ;  /* 0xfffffffc00fc7947 */ /* 0x000fc0000383ffff */
[----:B------:R-:W-:-:S00]  /*bf70*/  NOP ;  /* 0x0000000000007918 */ /* 0x000fc00000000000 */
        /* <DEDUP_REMOVED lines=8> */
.L_x_338:


//--------------------- .nv.global.init           --------------------------
	.section	.nv.global.init,"aw",@progbits
.nv.global.init:
	.type		$str$22,@object
	.size		$str$22,($str$23 - $str$22)
$str$22:
        /*0000*/ 	.byte	0x6b, 0x5f, 0x74, 0x69, 0x6c, 0x65, 0x5f, 0x63, 0x6f, 0x75, 0x6e, 0x74, 0x20, 0x3e, 0x3d, 0x20
        /*0010*/ 	.byte	0x31, 0x00
	.type		$str$23,@object
	.size		$str$23,(__unnamed_1 - $str$23)
$str$23:
        /*0012*/ 	.byte	0x2f, 0x74, 0x6d, 0x70, 0x2f, 0x63, 0x75, 0x74, 0x6c, 0x61, 0x73, 0x73, 0x5f, 0x73, 0x77, 0x65
        /*0022*/ 	.byte	0x65, 0x70, 0x5f, 0x73, 0x72, 0x63, 0x2f, 0x69, 0x6e, 0x63, 0x6c, 0x75, 0x64, 0x65, 0x2f, 0x63
        /*0032*/ 	.byte	0x75, 0x74, 0x6c, 0x61, 0x73, 0x73, 0x2f, 0x67, 0x65, 0x6d, 0x6d, 0x2f, 0x63, 0x6f, 0x6c, 0x6c
        /*0042*/ 	.byte	0x65, 0x63, 0x74, 0x69, 0x76, 0x65, 0x2f, 0x73, 0x6d, 0x39, 0x30, 0x5f, 0x6d, 0x6d, 0x61, 0x5f
        /*0052*/ 	.byte	0x74, 0x6d, 0x61, 0x5f, 0x67, 0x6d, 0x6d, 0x61, 0x5f, 0x73, 0x73, 0x5f, 0x77, 0x61, 0x72, 0x70
        /*0062*/ 	.byte	0x73, 0x70, 0x65, 0x63, 0x69, 0x61, 0x6c, 0x69, 0x7a, 0x65, 0x64, 0x2e, 0x68, 0x70, 0x70, 0x00
	.type		__unnamed_1,@object
	.size		__unnamed_1,(.L_0 - __unnamed_1)
__unnamed_1:
        /*0072*/ 	.byte	0x76, 0x6f, 0x69, 0x64, 0x20, 0x63, 0x75, 0x74, 0x6c, 0x61, 0x73, 0x73, 0x3a, 0x3a, 0x67, 0x65
        /* <DEDUP_REMOVED lines=181> */
        /*0bd2*/ 	.byte	0x69, 0x64, 0x65, 0x6e, 0x74, 0x69, 0x74, 0x79, 0x5d, 0x00
.L_0:


//--------------------- .nv.shared._ZN7cutlass13device_kernelINS_4gemm6kernel13GemmUniversalIN4cute5tupleIJiiiiEEENS1_10collective13CollectiveMmaINS1_34MainloopSm90TmaGmmaWarpSpecializedILi9ENS5_IJNS4_1CILi2EEESB_NSA_ILi1EEEEEENS1_35KernelTmaWarpSpecializedCooperativeEEENS5_IJNSA_ILi128EEENSA_ILi256EEENSA_ILi32EEEEEENS_10bfloat16_tENS5_IJlSC_lEEESK_SL_NS4_8TiledMMAINS4_8MMA_AtomIJNS4_4SM904GMMA28MMA_64x256x16_F32BF16BF16_SSILNSP_5MajorE0ELSR_0ELNSP_7ScaleInE1ELSS_1EEEEEENS4_6LayoutINS5_IJSB_SC_SC_EEENS5_IJSC_NSA_ILi0EEESX_EEEEENS5_IJNS4_10UnderscoreES10_S10_EEEEENS4_23SM90_TMA_LOAD_MULTICASTENS4_14ComposedLayoutINS4_7SwizzleILi2ELi4ELi3EEENS4_18smem_ptr_flag_bitsILi16EEENSV_INS5_IJNSA_ILi8EEESI_EEENS5_IJSI_SC_EEEEEEEvNS4_8identityES13_S1D_vS1E_EENS_8epilogue10collective6detail29Sm90TmaWarpSpecializedAdapterINS1H_15DefaultEpilogueISK_SL_SL_NS1G_6thread17LinearCombinationISK_Li1EffLNS1L_9ScaleType4KindE0ELNS_15FloatRoundStyleE2ESK_EENS1_15EpilogueDefaultEEEEEvvEEEEvNT_6ParamsE --------------------------
	.section	.nv.shared._ZN7cutlass13device_kernelINS_4gemm6kernel13GemmUniversalIN4cute5tupleIJiiiiEEENS1_10collective13CollectiveMmaINS1_34MainloopSm90TmaGmmaWarpSpecializedILi9ENS5_IJNS4_1CILi2EEESB_NSA_ILi1EEEEEENS1_35KernelTmaWarpSpecializedCooperativeEEENS5_IJNSA_ILi128EEENSA_ILi256EEENSA_ILi32EEEEEENS_10bfloat16_tENS5_IJlSC_lEEESK_SL_NS4_8TiledMMAINS4_8MMA_AtomIJNS4_4SM904GMMA28MMA_64x256x16_F32BF16BF16_SSILNSP_5MajorE0ELSR_0ELNSP_7ScaleInE1ELSS_1EEEEEENS4_6LayoutINS5_IJSB_SC_SC_EEENS5_IJSC_NSA_ILi0EEESX_EEEEENS5_IJNS4_10UnderscoreES10_S10_EEEEENS4_23SM90_TMA_LOAD_MULTICASTENS4_14ComposedLayoutINS4_7SwizzleILi2ELi4ELi3EEENS4_18smem_ptr_flag_bitsILi16EEENSV_INS5_IJNSA_ILi8EEESI_EEENS5_IJSI_SC_EEEEEEEvNS4_8identityES13_S1D_vS1E_EENS_8epilogue10collective6detail29Sm90TmaWarpSpecializedAdapterINS1H_15DefaultEpilogueISK_SL_SL_NS1G_6thread17LinearCombinationISK_Li1EffLNS1L_9ScaleType4KindE0ELNS_15FloatRoundStyleE2ESK_EENS1_15EpilogueDefaultEEEEEvvEEEEvNT_6ParamsE,"aw",@nobits
	.sectionflags	@""
	.align	16
	.zero		1024


//--------------------- .nv.shared.reserved.0     --------------------------
	.section	.nv.shared.reserved.0,"aw",@nobits
	.weak		__nv_reservedSMEM_offset_0_alias
	.size		__nv_reservedSMEM_offset_0_alias, 0, 0
	.other		__nv_reservedSMEM_offset_0_alias,@"STO_CUDA_RESERVED_SHARED STV_DEFAULT"
__nv_reservedSMEM_offset_0_alias:
	.zero		0


//--------------------- .nv.global                --------------------------
	.section	.nv.global,"aw",@nobits
.nv.global:
	.type		_ZN40_INTERNAL_3f6621fe_4_k_cu_9da36876_290674cute1_E,@object
	.size		_ZN40_INTERNAL_3f6621fe_4_k_cu_9da36876_290674cute1_E,(_ZN40_INTERNAL_3f6621fe_4_k_cu_9da36876_290674cuda3std3__45__cpo6cbeginE - _ZN40_INTERNAL_3f6621fe_4_k_cu_9da36876_290674cute1_E)
_ZN40_INTERNAL_3f6621fe_4_k_cu_9da36876_290674cute1_E:
	.zero		1
	.type		_ZN40_INTERNAL_3f6621fe_4_k_cu_9da36876_290674cuda3std3__45__cpo6cbeginE,@object
	.size		_ZN40_INTERNAL_3f6621fe_4_k_cu_9da36876_290674cuda3std3__45__cpo6cbeginE,(_ZN40_INTERNAL_3f6621fe_4_k_cu_9da36876_290674cuda3std3__48in_placeE - _ZN40_INTERNAL_3f6621fe_4_k_cu_9da36876_290674cuda3std3__45__cpo6cbeginE)
_ZN40_INTERNAL_3f6621fe_4_k_cu_9da36876_290674cuda3std3__45__cpo6cbeginE:
	.zero		1
	.type		_ZN40_INTERNAL_3f6621fe_4_k_cu_9da36876_290674cuda3std3__48in_placeE,@object
	.size		_ZN40_INTERNAL_3f6621fe_4_k_cu_9da36876_290674cuda3std3__48in_placeE,(_ZN40_INTERNAL_3f6621fe_4_k_cu_9da36876_290674cuda3std6ranges3__45__cpo9iter_moveE - _ZN40_INTERNAL_3f6621fe_4_k_cu_9da36876_290674cuda3std3__48in_placeE)
_ZN40_INTERNAL_3f6621fe_4_k_cu_9da36876_290674cuda3std3__48in_placeE:
	.zero		1
	.type		_ZN40_INTERNAL_3f6621fe_4_k_cu_9da36876_290674cuda3std6ranges3__45__cpo9iter_moveE,@object
	.size		_ZN40_INTERNAL_3f6621fe_4_k_cu_9da36876_290674cuda3std6ranges3__45__cpo9iter_moveE,(_ZN40_INTERNAL_3f6621fe_4_k_cu_9da36876_290674cuda3std3__45__cpo5beginE - _ZN40_INTERNAL_3f6621fe_4_k_cu_9da36876_290674cuda3std6ranges3__45__cpo9iter_moveE)
_ZN40_INTERNAL_3f6621fe_4_k_cu_9da36876_290674cuda3std6ranges3__45__cpo9iter_moveE:
	.zero		1
	.type		_ZN40_INTERNAL_3f6621fe_4_k_cu_9da36876_290674cuda3std3__45__cpo5beginE,@object
	.size		_ZN40_INTERNAL_3f6621fe_4_k_cu_9da36876_290674cuda3std3__45__cpo5beginE,(_ZN40_INTERNAL_3f6621fe_4_k_cu_9da36876_290674cuda3std3__442_GLOBAL__N__3f6621fe_4_k_cu_9da36876_290676ignoreE - _ZN40_INTERNAL_3f6621fe_4_k_cu_9da36876_290674cuda3std3__45__cpo5beginE)
_ZN40_INTERNAL_3f6621fe_4_k_cu_9da36876_290674cuda3std3__45__cpo5beginE:
	.zero		1
	.type		_ZN40_INTERNAL_3f6621fe_4_k_cu_9da36876_290674cuda3std3__442_GLOBAL__N__3f6621fe_4_k_cu_9da36876_290676ignoreE,@object
	.size		_ZN40_INTERNAL_3f6621fe_4_k_cu_9da36876_290674cuda3std3__442_GLOBAL__N__3f6621fe_4_k_cu_9da36876_290676ignoreE,(_ZN40_INTERNAL_3f6621fe_4_k_cu_9da36876_290674cute7productE - _ZN40_INTERNAL_3f6621fe_4_k_cu_9da36876_290674cuda3std3__442_GLOBAL__N__3f6621fe_4_k_cu_9da36876_290676ignoreE)
_ZN40_INTERNAL_3f6621fe_4_k_cu_9da36876_290674cuda3std3__442_GLOBAL__N__3f6621fe_4_k_cu_9da36876_290676ignoreE:
	.zero		1
	.type		_ZN40_INTERNAL_3f6621fe_4_k_cu_9da36876_290674cute7productE,@object
	.size		_ZN40_INTERNAL_3f6621fe_4_k_cu_9da36876_290674cute7productE,(_ZN40_INTERNAL_3f6621fe_4_k_cu_9da36876_290674cuda3std3__45__cpo3endE - _ZN40_INTERNAL_3f6621fe_4_k_cu_9da36876_290674cute7productE)
_ZN40_INTERNAL_3f6621fe_4_k_cu_9da36876_290674cute7productE:
	.zero		1
	.type		_ZN40_INTERNAL_3f6621fe_4_k_cu_9da36876_290674cuda3std3__45__cpo3endE,@object
	.size		_ZN40_INTERNAL_3f6621fe_4_k_cu_9da36876_290674cuda3std3__45__cpo3endE,(_ZN40_INTERNAL_3f6621fe_4_k_cu_9da36876_290674cuda3std3__419piecewise_constructE - _ZN40_INTERNAL_3f6621fe_4_k_cu_9da36876_290674cuda3std3__45__cpo3endE)
_ZN40_INTERNAL_3f6621fe_4_k_cu_9da36876_290674cuda3std3__45__cpo3endE:
	.zero		1
	.type		_ZN40_INTERNAL_3f6621fe_4_k_cu_9da36876_290674cuda3std3__419piecewise_constructE,@object
	.size		_ZN40_INTERNAL_3f6621fe_4_k_cu_9da36876_290674cuda3std3__419piecewise_constructE,(_ZN40_INTERNAL_3f6621fe_4_k_cu_9da36876_290674cuda3std3__45__cpo4cendE - _ZN40_INTERNAL_3f6621fe_4_k_cu_9da36876_290674cuda3std3__419piecewise_constructE)
_ZN40_INTERNAL_3f6621fe_4_k_cu_9da36876_290674cuda3std3__419piecewise_constructE:
	.zero		1
	.type		_ZN40_INTERNAL_3f6621fe_4_k_cu_9da36876_290674cuda3std3__45__cpo4cendE,@object
	.size		_ZN40_INTERNAL_3f6621fe_4_k_cu_9da36876_290674cuda3std3__45__cpo4cendE,(_ZN40_INTERNAL_3f6621fe_4_k_cu_9da36876_290674cuda3std6ranges3__45__cpo4swapE - _ZN40_INTERNAL_3f6621fe_4_k_cu_9da36876_290674cuda3std3__45__cpo4cendE)
_ZN40_INTERNAL_3f6621fe_4_k_cu_9da36876_290674cuda3std3__45__cpo4cendE:
	.zero		1
	.type		_ZN40_INTERNAL_3f6621fe_4_k_cu_9da36876_290674cuda3std6ranges3__45__cpo4swapE,@object
	.size		_ZN40_INTERNAL_3f6621fe_4_k_cu_9da36876_290674cuda3std6ranges3__45__cpo4swapE,(.L_8 - _ZN40_INTERNAL_3f6621fe_4_k_cu_9da36876_290674cuda3std6ranges3__45__cpo4swapE)
_ZN40_INTERNAL_3f6621fe_4_k_cu_9da36876_290674cuda3std6ranges3__45__cpo4swapE:
	.zero		1
.L_8:


//--------------------- .nv.constant0._ZN7cutlass13device_kernelINS_4gemm6kernel13GemmUniversalIN4cute5tupleIJiiiiEEENS1_10collective13CollectiveMmaINS1_34MainloopSm90TmaGmmaWarpSpecializedILi9ENS5_IJNS4_1CILi2EEESB_NSA_ILi1EEEEEENS1_35KernelTmaWarpSpecializedCooperativeEEENS5_IJNSA_ILi128EEENSA_ILi256EEENSA_ILi32EEEEEENS_10bfloat16_tENS5_IJlSC_lEEESK_SL_NS4_8TiledMMAINS4_8MMA_AtomIJNS4_4SM904GMMA28MMA_64x256x16_F32BF16BF16_SSILNSP_5MajorE0ELSR_0ELNSP_7ScaleInE1ELSS_1EEEEEENS4_6LayoutINS5_IJSB_SC_SC_EEENS5_IJSC_NSA_ILi0EEESX_EEEEENS5_IJNS4_10UnderscoreES10_S10_EEEEENS4_23SM90_TMA_LOAD_MULTICASTENS4_14ComposedLayoutINS4_7SwizzleILi2ELi4ELi3EEENS4_18smem_ptr_flag_bitsILi16EEENSV_INS5_IJNSA_ILi8EEESI_EEENS5_IJSI_SC_EEEEEEEvNS4_8identityES13_S1D_vS1E_EENS_8epilogue10collective6detail29Sm90TmaWarpSpecializedAdapterINS1H_15DefaultEpilogueISK_SL_SL_NS1G_6thread17LinearCombinationISK_Li1EffLNS1L_9ScaleType4KindE0ELNS_15FloatRoundStyleE2ESK_EENS1_15EpilogueDefaultEEEEEvvEEEEvNT_6ParamsE --------------------------
	.section	.nv.constant0._ZN7cutlass13device_kernelINS_4gemm6kernel13GemmUniversalIN4cute5tupleIJiiiiEEENS1_10collective13CollectiveMmaINS1_34MainloopSm90TmaGmmaWarpSpecializedILi9ENS5_IJNS4_1CILi2EEESB_NSA_ILi1EEEEEENS1_35KernelTmaWarpSpecializedCooperativeEEENS5_IJNSA_ILi128EEENSA_ILi256EEENSA_ILi32EEEEEENS_10bfloat16_tENS5_IJlSC_lEEESK_SL_NS4_8TiledMMAINS4_8MMA_AtomIJNS4_4SM904GMMA28MMA_64x256x16_F32BF16BF16_SSILNSP_5MajorE0ELSR_0ELNSP_7ScaleInE1ELSS_1EEEEEENS4_6LayoutINS5_IJSB_SC_SC_EEENS5_IJSC_NSA_ILi0EEESX_EEEEENS5_IJNS4_10UnderscoreES10_S10_EEEEENS4_23SM90_TMA_LOAD_MULTICASTENS4_14ComposedLayoutINS4_7SwizzleILi2ELi4ELi3EEENS4_18smem_ptr_flag_bitsILi16EEENSV_INS5_IJNSA_ILi8EEESI_EEENS5_IJSI_SC_EEEEEEEvNS4_8identityES13_S1D_vS1E_EENS_8epilogue10collective6detail29Sm90TmaWarpSpecializedAdapterINS1H_15DefaultEpilogueISK_SL_SL_NS1G_6thread17LinearCombinationISK_Li1EffLNS1L_9ScaleType4KindE0ELNS_15FloatRoundStyleE2ESK_EENS1_15EpilogueDefaultEEEEEvvEEEEvNT_6ParamsE,"a",@progbits
	.sectionflags	@""
	.align	4
.nv.constant0._ZN7cutlass13device_kernelINS_4gemm6kernel13GemmUniversalIN4cute5tupleIJiiiiEEENS1_10collective13CollectiveMmaINS1_34MainloopSm90TmaGmmaWarpSpecializedILi9ENS5_IJNS4_1CILi2EEESB_NSA_ILi1EEEEEENS1_35KernelTmaWarpSpecializedCooperativeEEENS5_IJNSA_ILi128EEENSA_ILi256EEENSA_ILi32EEEEEENS_10bfloat16_tENS5_IJlSC_lEEESK_SL_NS4_8TiledMMAINS4_8MMA_AtomIJNS4_4SM904GMMA28MMA_64x256x16_F32BF16BF16_SSILNSP_5MajorE0ELSR_0ELNSP_7ScaleInE1ELSS_1EEEEEENS4_6LayoutINS5_IJSB_SC_SC_EEENS5_IJSC_NSA_ILi0EEESX_EEEEENS5_IJNS4_10UnderscoreES10_S10_EEEEENS4_23SM90_TMA_LOAD_MULTICASTENS4_14ComposedLayoutINS4_7SwizzleILi2ELi4ELi3EEENS4_18smem_ptr_flag_bitsILi16EEENSV_INS5_IJNSA_ILi8EEESI_EEENS5_IJSI_SC_EEEEEEEvNS4_8identityES13_S1D_vS1E_EENS_8epilogue10collective6detail29Sm90TmaWarpSpecializedAdapterINS1H_15DefaultEpilogueISK_SL_SL_NS1G_6thread17LinearCombinationISK_Li1EffLNS1L_9ScaleType4KindE0ELNS_15FloatRoundStyleE2ESK_EENS1_15EpilogueDefaultEEEEEvvEEEEvNT_6ParamsE:
	.zero		1664


//--------------------- SYMBOLS --------------------------

	.type		.nv.reservedSmem.offset0,@object
	.size		.nv.reservedSmem.offset0,0x4
	.type		__assertfail,@function
